	.target	sm_90a

	.elftype	@"ET_EXEC"


//--------------------- .note.nv.tkinfo           --------------------------
	.section	.note.nv.tkinfo,"",@"SHT_NOTE"
	.sectionflags	@"SHF_NOTE_NV_TKINFO"
	.tkinfo
        /*0018*/ 	.word	0x00000002
        /*0030*/ 	.string	""
        /*0030*/ 	.string	"ptxas"
        /*0030*/ 	.string	"Cuda compilation tools, release 13.0, V13.0.88"
        /*0030*/ 	.string	"Build cuda_13.0.r13.0/compiler.36424714_0"
        /*0030*/ 	.string	"-arch sm_90a -m 64 "



//--------------------- .note.nv.cuinfo           --------------------------
	.section	.note.nv.cuinfo,"",@"SHT_NOTE"
	.sectionflags	@"SHF_NOTE_NV_CUINFO"
        /*0018*/ 	.short	0x0002
        /*001a*/ 	.short	0x005a
        /*001c*/ 	.short	0x0082
	.zero		2


//--------------------- .nv.info                  --------------------------
	.section	.nv.info,"",@"SHT_CUDA_INFO"
	.align	4


	//----- nvinfo : EIATTR_REGCOUNT
	.align		4
        /*0000*/ 	.byte	0x04, 0x2f
        /*0002*/ 	.short	(.L_15 - .L_14)
	.align		4
.L_14:
        /*0004*/ 	.word	index@(_ZN7cutlass13device_kernelINS_4gemm6kernel13GemmUniversalIN4cute5tupleIJiiiiEEENS1_10collective13CollectiveMmaINS1_34MainloopSm90TmaGmmaWarpSpecializedILi3ENS5_IJNS4_1CILi1EEESB_SB_EEENS1_32KernelTmaWarpSpecializedPingpongEEENS5_IJNSA_ILi64EEESF_NSA_ILi128EEEEEENS_10tfloat32_tENS5_IJlSB_lEEESI_SJ_NS4_8TiledMMAINS4_8MMA_AtomIJNS4_4SM904GMMA29MMA_64x64x8_F32TF32TF32_SS_TNILNSN_7ScaleInE1ELSP_1EEEEEENS4_6LayoutISC_NS5_IJNSA_ILi0EEEST_ST_EEEEENS5_IJNS4_10UnderscoreESW_SW_EEEEENS4_13SM90_TMA_LOADENS4_14ComposedLayoutINS4_7SwizzleILi3ELi4ELi3EEENS4_18smem_ptr_flag_bitsILi32EEENSS_INS5_IJNSA_ILi8EEENSA_ILi32EEEEEENS5_IJS16_SB_EEEEEEEvNS4_8identityESZ_S1A_vS1B_EENS_8epilogue10collective6detail29Sm90TmaWarpSpecializedAdapterINS1E_15DefaultEpilogueISI_SJ_SJ_NS1D_6thread17LinearCombinationISI_Li1EffLNS1I_9ScaleType4KindE0ELNS_15FloatRoundStyleE2ESI_EENS1_15EpilogueDefaultEEEEEvvEEEEvNT_6ParamsE)
        /*0008*/ 	.word	0x000000a8


	//----- nvinfo : EIATTR_FRAME_SIZE
	.align		4
.L_15:
        /*000c*/ 	.byte	0x04, 0x11
        /*000e*/ 	.short	(.L_17 - .L_16)
	.align		4
.L_16:
        /*0010*/ 	.word	index@(_ZN7cutlass13device_kernelINS_4gemm6kernel13GemmUniversalIN4cute5tupleIJiiiiEEENS1_10collective13CollectiveMmaINS1_34MainloopSm90TmaGmmaWarpSpecializedILi3ENS5_IJNS4_1CILi1EEESB_SB_EEENS1_32KernelTmaWarpSpecializedPingpongEEENS5_IJNSA_ILi64EEESF_NSA_ILi128EEEEEENS_10tfloat32_tENS5_IJlSB_lEEESI_SJ_NS4_8TiledMMAINS4_8MMA_AtomIJNS4_4SM904GMMA29MMA_64x64x8_F32TF32TF32_SS_TNILNSN_7ScaleInE1ELSP_1EEEEEENS4_6LayoutISC_NS5_IJNSA_ILi0EEEST_ST_EEEEENS5_IJNS4_10UnderscoreESW_SW_EEEEENS4_13SM90_TMA_LOADENS4_14ComposedLayoutINS4_7SwizzleILi3ELi4ELi3EEENS4_18smem_ptr_flag_bitsILi32EEENSS_INS5_IJNSA_ILi8EEENSA_ILi32EEEEEENS5_IJS16_SB_EEEEEEEvNS4_8identityESZ_S1A_vS1B_EENS_8epilogue10collective6detail29Sm90TmaWarpSpecializedAdapterINS1E_15DefaultEpilogueISI_SJ_SJ_NS1D_6thread17LinearCombinationISI_Li1EffLNS1I_9ScaleType4KindE0ELNS_15FloatRoundStyleE2ESI_EENS1_15EpilogueDefaultEEEEEvvEEEEvNT_6ParamsE)
        /*0014*/ 	.word	0x00000008


	//----- nvinfo : EIATTR_MIN_STACK_SIZE
	.align		4
.L_17:
        /*0018*/ 	.byte	0x04, 0x12
        /*001a*/ 	.short	(.L_19 - .L_18)
	.align		4
.L_18:
        /*001c*/ 	.word	index@(_ZN7cutlass13device_kernelINS_4gemm6kernel13GemmUniversalIN4cute5tupleIJiiiiEEENS1_10collective13CollectiveMmaINS1_34MainloopSm90TmaGmmaWarpSpecializedILi3ENS5_IJNS4_1CILi1EEESB_SB_EEENS1_32KernelTmaWarpSpecializedPingpongEEENS5_IJNSA_ILi64EEESF_NSA_ILi128EEEEEENS_10tfloat32_tENS5_IJlSB_lEEESI_SJ_NS4_8TiledMMAINS4_8MMA_AtomIJNS4_4SM904GMMA29MMA_64x64x8_F32TF32TF32_SS_TNILNSN_7ScaleInE1ELSP_1EEEEEENS4_6LayoutISC_NS5_IJNSA_ILi0EEEST_ST_EEEEENS5_IJNS4_10UnderscoreESW_SW_EEEEENS4_13SM90_TMA_LOADENS4_14ComposedLayoutINS4_7SwizzleILi3ELi4ELi3EEENS4_18smem_ptr_flag_bitsILi32EEENSS_INS5_IJNSA_ILi8EEENSA_ILi32EEEEEENS5_IJS16_SB_EEEEEEEvNS4_8identityESZ_S1A_vS1B_EENS_8epilogue10collective6detail29Sm90TmaWarpSpecializedAdapterINS1E_15DefaultEpilogueISI_SJ_SJ_NS1D_6thread17LinearCombinationISI_Li1EffLNS1I_9ScaleType4KindE0ELNS_15FloatRoundStyleE2ESI_EENS1_15EpilogueDefaultEEEEEvvEEEEvNT_6ParamsE)
        /*0020*/ 	.word	0x00000008
.L_19:


//--------------------- .nv.compat                --------------------------
	.section	.nv.compat,"",@"SHT_CUDA_COMPAT_INFO"
	.align	4
        /*0000*/ 	.byte	0x02, 0x09, 0x01, 0x00, 0x02, 0x02, 0x04, 0x00, 0x02, 0x05, 0x05, 0x00, 0x03, 0x07, 0x01, 0x01
        /*0010*/ 	.byte	0x02, 0x03, 0x01, 0x00, 0x02, 0x06, 0x01, 0x00, 0x04, 0x0b, 0x08, 0x00, 0x00, 0x00, 0x00, 0x00
        /*0020*/ 	.byte	0x00, 0x00, 0x00, 0x00


//--------------------- .nv.info._ZN7cutlass13device_kernelINS_4gemm6kernel13GemmUniversalIN4cute5tupleIJiiiiEEENS1_10collective13CollectiveMmaINS1_34MainloopSm90TmaGmmaWarpSpecializedILi3ENS5_IJNS4_1CILi1EEESB_SB_EEENS1_32KernelTmaWarpSpecializedPingpongEEENS5_IJNSA_ILi64EEESF_NSA_ILi128EEEEEENS_10tfloat32_tENS5_IJlSB_lEEESI_SJ_NS4_8TiledMMAINS4_8MMA_AtomIJNS4_4SM904GMMA29MMA_64x64x8_F32TF32TF32_SS_TNILNSN_7ScaleInE1ELSP_1EEEEEENS4_6LayoutISC_NS5_IJNSA_ILi0EEEST_ST_EEEEENS5_IJNS4_10UnderscoreESW_SW_EEEEENS4_13SM90_TMA_LOADENS4_14ComposedLayoutINS4_7SwizzleILi3ELi4ELi3EEENS4_18smem_ptr_flag_bitsILi32EEENSS_INS5_IJNSA_ILi8EEENSA_ILi32EEEEEENS5_IJS16_SB_EEEEEEEvNS4_8identityESZ_S1A_vS1B_EENS_8epilogue10collective6detail29Sm90TmaWarpSpecializedAdapterINS1E_15DefaultEpilogueISI_SJ_SJ_NS1D_6thread17LinearCombinationISI_Li1EffLNS1I_9ScaleType4KindE0ELNS_15FloatRoundStyleE2ESI_EENS1_15EpilogueDefaultEEEEEvvEEEEvNT_6ParamsE --------------------------
	.section	.nv.info._ZN7cutlass13device_kernelINS_4gemm6kernel13GemmUniversalIN4cute5tupleIJiiiiEEENS1_10collective13CollectiveMmaINS1_34MainloopSm90TmaGmmaWarpSpecializedILi3ENS5_IJNS4_1CILi1EEESB_SB_EEENS1_32KernelTmaWarpSpecializedPingpongEEENS5_IJNSA_ILi64EEESF_NSA_ILi128EEEEEENS_10tfloat32_tENS5_IJlSB_lEEESI_SJ_NS4_8TiledMMAINS4_8MMA_AtomIJNS4_4SM904GMMA29MMA_64x64x8_F32TF32TF32_SS_TNILNSN_7ScaleInE1ELSP_1EEEEEENS4_6LayoutISC_NS5_IJNSA_ILi0EEEST_ST_EEEEENS5_IJNS4_10UnderscoreESW_SW_EEEEENS4_13SM90_TMA_LOADENS4_14ComposedLayoutINS4_7SwizzleILi3ELi4ELi3EEENS4_18smem_ptr_flag_bitsILi32EEENSS_INS5_IJNSA_ILi8EEENSA_ILi32EEEEEENS5_IJS16_SB_EEEEEEEvNS4_8identityESZ_S1A_vS1B_EENS_8epilogue10collective6detail29Sm90TmaWarpSpecializedAdapterINS1E_15DefaultEpilogueISI_SJ_SJ_NS1D_6thread17LinearCombinationISI_Li1EffLNS1I_9ScaleType4KindE0ELNS_15FloatRoundStyleE2ESI_EENS1_15EpilogueDefaultEEEEEvvEEEEvNT_6ParamsE,"",@"SHT_CUDA_INFO"
	.sectionflags	@""
	.align	4


	//----- nvinfo : EIATTR_CUDA_API_VERSION
	.align		4
        /*0000*/ 	.byte	0x04, 0x37
        /*0002*/ 	.short	(.L_21 - .L_20)
.L_20:
        /*0004*/ 	.word	0x00000082


	//----- nvinfo : EIATTR_KPARAM_INFO
	.align		4
.L_21:
        /*0008*/ 	.byte	0x04, 0x17
        /*000a*/ 	.short	(.L_23 - .L_22)
.L_22:
        /*000c*/ 	.word	0x00000000
        /*0010*/ 	.short	0x0000
        /*0012*/ 	.short	0x0070
        /*0014*/ 	.byte	0x00, 0xf0, 0x01, 0x10


	//----- nvinfo : EIATTR_SPARSE_MMA_MASK
	.align		4
.L_23:
        /*0018*/ 	.byte	0x03, 0x50
        /*001a*/ 	.short	0x0000


	//----- nvinfo : EIATTR_MAXREG_COUNT
	.align		4
        /*001c*/ 	.byte	0x03, 0x1b
        /*001e*/ 	.short	0x00a8


	//----- nvinfo : EIATTR_NUM_BARRIERS
	.align		4
        /*0020*/ 	.byte	0x02, 0x4c
        /*0022*/ 	.byte	0x01
	.zero		1


	//----- nvinfo : EIATTR_EXTERNS
	.align		4
        /*0024*/ 	.byte	0x04, 0x0f
        /*0026*/ 	.short	(.L_25 - .L_24)


	//   ....[0]....
	.align		4
.L_24:
        /*0028*/ 	.word	index@(__assertfail)


	//----- nvinfo : EIATTR_ANNOTATIONS
	.align		4
.L_25:
        /*002c*/ 	.byte	0x04, 0x55
        /*002e*/ 	.short	(.L_27 - .L_26)


	//   ....[0]....
.L_26:
        /*0030*/ 	.word	0x00000001
        /*0034*/ 	.byte	0xb0, 0x0a, 0x00, 0x00, 0x01, 0x00, 0x00, 0x00, 0xd0, 0x11, 0x00, 0x00, 0x01, 0x00, 0x00, 0x00
        /*0044*/ 	.byte	0x00, 0x4d, 0x00, 0x00, 0x01, 0x00, 0x00, 0x00, 0xc0, 0x5a, 0x00, 0x00


	//----- nvinfo : EIATTR_MERCURY_ISA_VERSION
	.align		4
.L_27:
        /*0050*/ 	.byte	0x03, 0x5f
        /*0052*/ 	.short	0x0101


	//----- nvinfo : EIATTR_INT_WARP_WIDE_INSTR_OFFSETS
	.align		4
        /*0054*/ 	.byte	0x04, 0x31
        /*0056*/ 	.short	(.L_29 - .L_28)


	//   ....[0]....
.L_28:
        /*0058*/ 	.word	0x000003d0


	//   ....[1]....
        /*005c*/ 	.word	0x000003f0


	//   ....[2]....
        /*0060*/ 	.word	0x00000470


	//   ....[3]....
        /*0064*/ 	.word	0x00000480


	//   ....[4]....
        /*0068*/ 	.word	0x00000490


	//   ....[5]....
        /*006c*/ 	.word	0x000004b0


	//   ....[6]....
        /*0070*/ 	.word	0x00000540


	//   ....[7]....
        /*0074*/ 	.word	0x00000560


	//----- nvinfo : EIATTR_COOP_GROUP_MASK_REGIDS
	.align		4
.L_29:
        /*0078*/ 	.byte	0x04, 0x29
        /*007a*/ 	.short	(.L_31 - .L_30)


	//   ....[0]....
.L_30:
        /*007c*/ 	.word	0xffffffff


	//   ....[1]....
        /*0080*/ 	.word	0xffffffff


	//   ....[2]....
        /*0084*/ 	.word	0xffffffff


	//   ....[3]....
        /*0088*/ 	.word	0xffffffff


	//   ....[4]....
        /*008c*/ 	.word	0xffffffff


	//   ....[5]....
        /*0090*/ 	.word	0xffffffff


	//----- nvinfo : EIATTR_COOP_GROUP_INSTR_OFFSETS
	.align		4
.L_31:
        /*0094*/ 	.byte	0x04, 0x28
        /*0096*/ 	.short	(.L_33 - .L_32)


	//   ....[0]....
.L_32:
        /*0098*/ 	.word	0x00000070


	//   ....[1]....
        /*009c*/ 	.word	0x00000080


	//   ....[2]....
        /*00a0*/ 	.word	0x00000140


	//   ....[3]....
        /*00a4*/ 	.word	0x000002b0


	//   ....[4]....
        /*00a8*/ 	.word	0x000002f0


	//   ....[5]....
        /*00ac*/ 	.word	0x00000330


	//----- nvinfo : EIATTR_REG_RECONFIG
	.align		4
.L_33:
        /*00b0*/ 	.byte	0x01, 0x54
	.zero		2


	//----- nvinfo : EIATTR_SYSCALL_OFFSETS
	.align		4
        /*00b4*/ 	.byte	0x04, 0x46
        /*00b6*/ 	.short	(.L_35 - .L_34)


	//   ....[0]....
.L_34:
        /*00b8*/ 	.word	0x000016d0


	//----- nvinfo : EIATTR_MBARRIER_INSTR_OFFSETS
	.align		4
.L_35:
        /*00bc*/ 	.byte	0x04, 0x39
        /*00be*/ 	.short	(.L_37 - .L_36)


	//   ....[0]....
.L_36:
        /*00c0*/ 	.word	0x00000240
        /*00c4*/ 	.word	0x000000ff
        /*00c8*/ 	.word	0x00000000
        /*00cc*/ 	.short	0x0100
        /*00ce*/ 	.byte	0x08
	.zero		1


	//   ....[1]....
        /*00d0*/ 	.word	0x00000250
        /*00d4*/ 	.word	0x000000ff
        /*00d8*/ 	.word	0x00000018
        /*00dc*/ 	.short	0x0100
        /*00de*/ 	.byte	0x08
	.zero		1


	//   ....[2]....
        /*00e0*/ 	.word	0x00000260
        /*00e4*/ 	.word	0x000000ff
        /*00e8*/ 	.word	0x00000008
        /*00ec*/ 	.short	0x0100
        /*00ee*/ 	.byte	0x08
	.zero		1


	//   ....[3]....
        /*00f0*/ 	.word	0x00000270
        /*00f4*/ 	.word	0x000000ff
        /*00f8*/ 	.word	0x00000020
        /*00fc*/ 	.short	0x0100
        /*00fe*/ 	.byte	0x08
	.zero		1


	//   ....[4]....
        /*0100*/ 	.word	0x00000280
        /*0104*/ 	.word	0x000000ff
        /*0108*/ 	.word	0x00000010
        /*010c*/ 	.short	0x0100
        /*010e*/ 	.byte	0x08
	.zero		1


	//   ....[5]....
        /*0110*/ 	.word	0x00000290
        /*0114*/ 	.word	0x000000ff
        /*0118*/ 	.word	0x00000028
        /*011c*/ 	.short	0x0100
        /*011e*/ 	.byte	0x08
	.zero		1


	//   ....[6]....
        /*0120*/ 	.word	0x000005a0
        /*0124*/ 	.word	0x000000ff
        /*0128*/ 	.word	0x00000060
        /*012c*/ 	.short	0x0100
        /*012e*/ 	.byte	0x08
	.zero		1


	//   ....[7]....
        /*0130*/ 	.word	0x00000610
        /*0134*/ 	.word	0x000000ff
        /*0138*/ 	.word	0x00000068
        /*013c*/ 	.short	0x0100
        /*013e*/ 	.byte	0x08
	.zero		1


	//   ....[8]....
        /*0140*/ 	.word	0x00000630
        /*0144*/ 	.word	0x000000ff
        /*0148*/ 	.word	0x00000040
        /*014c*/ 	.short	0x0100
        /*014e*/ 	.byte	0x09
	.zero		1


	//   ....[9]....
        /*0150*/ 	.word	0x00000640
        /*0154*/ 	.word	0x000000ff
        /*0158*/ 	.word	0x00000048
        /*015c*/ 	.short	0x0100
        /*015e*/ 	.byte	0x09
	.zero		1


	//   ....[10]....
        /*0160*/ 	.word	0x00000650
        /*0164*/ 	.word	0x000000ff
        /*0168*/ 	.word	0x00000050
        /*016c*/ 	.short	0x0100
        /*016e*/ 	.byte	0x09
	.zero		1


	//   ....[11]....
        /*0170*/ 	.word	0x00000660
        /*0174*/ 	.word	0x000000ff
        /*0178*/ 	.word	0x00000058
        /*017c*/ 	.short	0x0100
        /*017e*/ 	.byte	0x09
	.zero		1


	//   ....[12]....
        /*0180*/ 	.word	0x00001590
        /*0184*/ 	.word	0x000000ff
        /*0188*/ 	.word	0xfffffff8
        /*018c*/ 	.short	0x010a
        /*018e*/ 	.byte	0x2b
	.zero		1


	//   ....[13]....
        /*0190*/ 	.word	0x00001750
        /*0194*/ 	.word	0x00000003
        /*0198*/ 	.word	0x00000000
        /*019c*/ 	.short	0x010a
        /*019e*/ 	.byte	0x3f
	.zero		1


	//   ....[14]....
        /*01a0*/ 	.word	0x00001790
        /*01a4*/ 	.word	0x00000003
        /*01a8*/ 	.word	0x00000000
        /*01ac*/ 	.short	0x010a
        /*01ae*/ 	.byte	0x3f
	.zero		1


	//   ....[15]....
        /*01b0*/ 	.word	0x00001fd0
        /*01b4*/ 	.word	0x000000ff
        /*01b8*/ 	.word	0x00000000
        /*01bc*/ 	.short	0x010a
        /*01be*/ 	.byte	0x06
	.zero		1


	//   ....[16]....
        /*01c0*/ 	.word	0x00002010
        /*01c4*/ 	.word	0x000000ff
        /*01c8*/ 	.word	0x00000000
        /*01cc*/ 	.short	0x010a
        /*01ce*/ 	.byte	0x06
	.zero		1


	//   ....[17]....
        /*01d0*/ 	.word	0x000027b0
        /*01d4*/ 	.word	0x000000ff
        /*01d8*/ 	.word	0x00000000
        /*01dc*/ 	.short	0x0101
        /*01de*/ 	.byte	0x06
	.zero		1


	//   ....[18]....
        /*01e0*/ 	.word	0x000028b0
        /*01e4*/ 	.word	0x00000003
        /*01e8*/ 	.word	0x00000000
        /*01ec*/ 	.short	0x0101
        /*01ee*/ 	.byte	0x29
	.zero		1


	//   ....[19]....
        /*01f0*/ 	.word	0x00002980
        /*01f4*/ 	.word	0x000000ff
        /*01f8*/ 	.word	0x00000000
        /*01fc*/ 	.short	0x0101
        /*01fe*/ 	.byte	0x06
	.zero		1


	//   ....[20]....
        /*0200*/ 	.word	0x000029f0
        /*0204*/ 	.word	0x000000ff
        /*0208*/ 	.word	0x00000008
        /*020c*/ 	.short	0x010a
        /*020e*/ 	.byte	0x2b
	.zero		1


	//   ....[21]....
        /*0210*/ 	.word	0x00004d40
        /*0214*/ 	.word	0x00000000
        /*0218*/ 	.word	0x00000000
        /*021c*/ 	.short	0x0101
        /*021e*/ 	.byte	0x29
	.zero		1


	//   ....[22]....
        /*0220*/ 	.word	0x00005630
        /*0224*/ 	.word	0x0000000b
        /*0228*/ 	.word	0x00000018
        /*022c*/ 	.short	0x010a
        /*022e*/ 	.byte	0x3f
	.zero		1


	//   ....[23]....
        /*0230*/ 	.word	0x00005bf0
        /*0234*/ 	.word	0x00000006
        /*0238*/ 	.word	0x00000068
        /*023c*/ 	.short	0x0101
        /*023e*/ 	.byte	0x3f
	.zero		1


	//   ....[24]....
        /*0240*/ 	.word	0x00006310
        /*0244*/ 	.word	0x00000007
        /*0248*/ 	.word	0x00000000
        /*024c*/ 	.short	0x010a
        /*024e*/ 	.byte	0x3f
	.zero		1


	//   ....[25]....
        /*0250*/ 	.word	0x00006390
        /*0254*/ 	.word	0x00000004
        /*0258*/ 	.word	0x00000000
        /*025c*/ 	.short	0x010a
        /*025e*/ 	.byte	0x3f
	.zero		1


	//   ....[26]....
        /*0260*/ 	.word	0x00006420
        /*0264*/ 	.word	0x00000005
        /*0268*/ 	.word	0x00000000
        /*026c*/ 	.short	0x010a
        /*026e*/ 	.byte	0x3f
	.zero		1


	//   ....[27]....
        /*0270*/ 	.word	0x00006490
        /*0274*/ 	.word	0x00000003
        /*0278*/ 	.word	0xfffffff8
        /*027c*/ 	.short	0x010a
        /*027e*/ 	.byte	0x3f
	.zero		1


	//   ....[28]....
        /*0280*/ 	.word	0x000064e0
        /*0284*/ 	.word	0x00000003
        /*0288*/ 	.word	0x00000000
        /*028c*/ 	.short	0x010a
        /*028e*/ 	.byte	0x3f
	.zero		1


	//   ....[29]....
        /*0290*/ 	.word	0x00006540
        /*0294*/ 	.word	0x00000004
        /*0298*/ 	.word	0x00000000
        /*029c*/ 	.short	0x010a
        /*029e*/ 	.byte	0x3f
	.zero		1


	//   ....[30]....
        /*02a0*/ 	.word	0x000065a0
        /*02a4*/ 	.word	0x00000003
        /*02a8*/ 	.word	0x00000008
        /*02ac*/ 	.short	0x010a
        /*02ae*/ 	.byte	0x3f
	.zero		1


	//   ....[31]....
        /*02b0*/ 	.word	0x00006670
        /*02b4*/ 	.word	0x0000000b
        /*02b8*/ 	.word	0x00000018
        /*02bc*/ 	.short	0x010a
        /*02be*/ 	.byte	0x3f
	.zero		1


	//   ....[32]....
        /*02c0*/ 	.word	0x00006740
        /*02c4*/ 	.word	0x00000007
        /*02c8*/ 	.word	0x00000000
        /*02cc*/ 	.short	0x010a
        /*02ce*/ 	.byte	0x3f
	.zero		1


	//   ....[33]....
        /*02d0*/ 	.word	0x00006790
        /*02d4*/ 	.word	0x00000004
        /*02d8*/ 	.word	0x00000000
        /*02dc*/ 	.short	0x010a
        /*02de*/ 	.byte	0x3f
	.zero		1


	//----- nvinfo : EIATTR_NUM_MBARRIERS
	.align		4
.L_37:
        /*02e0*/ 	.byte	0x03, 0x38
        /*02e2*/ 	.short	0x000c


	//----- nvinfo : EIATTR_EXIT_INSTR_OFFSETS
	.align		4
        /*02e4*/ 	.byte	0x04, 0x1c
        /*02e6*/ 	.short	(.L_39 - .L_38)


	//   ....[0]....
.L_38:
        /*02e8*/ 	.word	0x00001160


	//   ....[1]....
        /*02ec*/ 	.word	0x000011c0


	//   ....[2]....
        /*02f0*/ 	.word	0x00005360


	//   ....[3]....
        /*02f4*/ 	.word	0x00005390


	//   ....[4]....
        /*02f8*/ 	.word	0x00006470


	//----- nvinfo : EIATTR_MAX_THREADS
	.align		4
.L_39:
        /*02fc*/ 	.byte	0x04, 0x05
        /*02fe*/ 	.short	(.L_41 - .L_40)
.L_40:
        /*0300*/ 	.word	0x00000180
        /*0304*/ 	.word	0x00000001
        /*0308*/ 	.word	0x00000001


	//----- nvinfo : EIATTR_CRS_STACK_SIZE
	.align		4
.L_41:
        /*030c*/ 	.byte	0x04, 0x1e
        /*030e*/ 	.short	(.L_43 - .L_42)
.L_42:
        /*0310*/ 	.word	0x00000000


	//----- nvinfo : EIATTR_CBANK_PARAM_SIZE
	.align		4
.L_43:
        /*0314*/ 	.byte	0x03, 0x19
        /*0316*/ 	.short	0x0470


	//----- nvinfo : EIATTR_PARAM_CBANK
	.align		4
        /*0318*/ 	.byte	0x04, 0x0a
        /*031a*/ 	.short	(.L_45 - .L_44)
	.align		4
.L_44:
        /*031c*/ 	.word	index@(.nv.constant0._ZN7cutlass13device_kernelINS_4gemm6kernel13GemmUniversalIN4cute5tupleIJiiiiEEENS1_10collective13CollectiveMmaINS1_34MainloopSm90TmaGmmaWarpSpecializedILi3ENS5_IJNS4_1CILi1EEESB_SB_EEENS1_32KernelTmaWarpSpecializedPingpongEEENS5_IJNSA_ILi64EEESF_NSA_ILi128EEEEEENS_10tfloat32_tENS5_IJlSB_lEEESI_SJ_NS4_8TiledMMAINS4_8MMA_AtomIJNS4_4SM904GMMA29MMA_64x64x8_F32TF32TF32_SS_TNILNSN_7ScaleInE1ELSP_1EEEEEENS4_6LayoutISC_NS5_IJNSA_ILi0EEEST_ST_EEEEENS5_IJNS4_10UnderscoreESW_SW_EEEEENS4_13SM90_TMA_LOADENS4_14ComposedLayoutINS4_7SwizzleILi3ELi4ELi3EEENS4_18smem_ptr_flag_bitsILi32EEENSS_INS5_IJNSA_ILi8EEENSA_ILi32EEEEEENS5_IJS16_SB_EEEEEEEvNS4_8identityESZ_S1A_vS1B_EENS_8epilogue10collective6detail29Sm90TmaWarpSpecializedAdapterINS1E_15DefaultEpilogueISI_SJ_SJ_NS1D_6thread17LinearCombinationISI_Li1EffLNS1I_9ScaleType4KindE0ELNS_15FloatRoundStyleE2ESI_EENS1_15EpilogueDefaultEEEEEvvEEEEvNT_6ParamsE)
        /*0320*/ 	.short	0x0210
        /*0322*/ 	.short	0x0470


	//----- nvinfo : EIATTR_SW_WAR
	.align		4
.L_45:
        /*0324*/ 	.byte	0x04, 0x36
        /*0326*/ 	.short	(.L_47 - .L_46)
.L_46:
        /*0328*/ 	.word	0x00000008
.L_47:


//--------------------- .nv.callgraph             --------------------------
	.section	.nv.callgraph,"",@"SHT_CUDA_CALLGRAPH"
	.align	4
	.sectionentsize	8
	.align		4
        /*0000*/ 	.word	0x00000000
	.align		4
        /*0004*/ 	.word	0xffffffff
	.align		4
        /*0008*/ 	.word	index@(_ZN7cutlass13device_kernelINS_4gemm6kernel13GemmUniversalIN4cute5tupleIJiiiiEEENS1_10collective13CollectiveMmaINS1_34MainloopSm90TmaGmmaWarpSpecializedILi3ENS5_IJNS4_1CILi1EEESB_SB_EEENS1_32KernelTmaWarpSpecializedPingpongEEENS5_IJNSA_ILi64EEESF_NSA_ILi128EEEEEENS_10tfloat32_tENS5_IJlSB_lEEESI_SJ_NS4_8TiledMMAINS4_8MMA_AtomIJNS4_4SM904GMMA29MMA_64x64x8_F32TF32TF32_SS_TNILNSN_7ScaleInE1ELSP_1EEEEEENS4_6LayoutISC_NS5_IJNSA_ILi0EEEST_ST_EEEEENS5_IJNS4_10UnderscoreESW_SW_EEEEENS4_13SM90_TMA_LOADENS4_14ComposedLayoutINS4_7SwizzleILi3ELi4ELi3EEENS4_18smem_ptr_flag_bitsILi32EEENSS_INS5_IJNSA_ILi8EEENSA_ILi32EEEEEENS5_IJS16_SB_EEEEEEEvNS4_8identityESZ_S1A_vS1B_EENS_8epilogue10collective6detail29Sm90TmaWarpSpecializedAdapterINS1E_15DefaultEpilogueISI_SJ_SJ_NS1D_6thread17LinearCombinationISI_Li1EffLNS1I_9ScaleType4KindE0ELNS_15FloatRoundStyleE2ESI_EENS1_15EpilogueDefaultEEEEEvvEEEEvNT_6ParamsE)
	.align		4
        /*000c*/ 	.word	index@(__assertfail)
	.align		4
        /*0010*/ 	.word	0x00000000
	.align		4
        /*0014*/ 	.word	0xfffffffe
	.align		4
        /*0018*/ 	.word	0x00000000
	.align		4
        /*001c*/ 	.word	0xfffffffd
	.align		4
        /*0020*/ 	.word	0x00000000
	.align		4
        /*0024*/ 	.word	0xfffffffc


//--------------------- .nv.constant4             --------------------------
	.section	.nv.constant4,"a",@progbits
	.align	8
	.align		8
.nv.constant4:
        /*0000*/ 	.dword	__assertfail
	.align		8
        /*0008*/ 	.dword	__unnamed_1
	.align		8
        /*0010*/ 	.dword	_ZN40_INTERNAL_e9cab864_4_k_cu_821ac352_247224cuda3std3__45__cpo5beginE
	.align		8
        /*0018*/ 	.dword	_ZN40_INTERNAL_e9cab864_4_k_cu_821ac352_247224cuda3std3__45__cpo3endE
	.align		8
        /*0020*/ 	.dword	_ZN40_INTERNAL_e9cab864_4_k_cu_821ac352_247224cuda3std3__45__cpo6cbeginE
	.align		8
        /*0028*/ 	.dword	_ZN40_INTERNAL_e9cab864_4_k_cu_821ac352_247224cuda3std3__45__cpo4cendE
	.align		8
        /*0030*/ 	.dword	_ZN40_INTERNAL_e9cab864_4_k_cu_821ac352_247224cuda3std3__442_GLOBAL__N__e9cab864_4_k_cu_821ac352_247226ignoreE
	.align		8
        /*0038*/ 	.dword	_ZN40_INTERNAL_e9cab864_4_k_cu_821ac352_247224cuda3std3__419piecewise_constructE
	.align		8
        /*0040*/ 	.dword	_ZN40_INTERNAL_e9cab864_4_k_cu_821ac352_247224cuda3std3__48in_placeE
	.align		8
        /*0048*/ 	.dword	_ZN40_INTERNAL_e9cab864_4_k_cu_821ac352_247224cuda3std6ranges3__45__cpo4swapE
	.align		8
        /*0050*/ 	.dword	_ZN40_INTERNAL_e9cab864_4_k_cu_821ac352_247224cuda3std6ranges3__45__cpo9iter_moveE
	.align		8
        /*0058*/ 	.dword	_ZN40_INTERNAL_e9cab864_4_k_cu_821ac352_247224cute7productE
	.align		8
        /*0060*/ 	.dword	_ZN40_INTERNAL_e9cab864_4_k_cu_821ac352_247224cute1_E
	.align		8
        /*0068*/ 	.dword	$str$22
	.align		8
        /*0070*/ 	.dword	$str$23


//--------------------- .text._ZN7cutlass13device_kernelINS_4gemm6kernel13GemmUniversalIN4cute5tupleIJiiiiEEENS1_10collective13CollectiveMmaINS1_34MainloopSm90TmaGmmaWarpSpecializedILi3ENS5_IJNS4_1CILi1EEESB_SB_EEENS1_32KernelTmaWarpSpecializedPingpongEEENS5_IJNSA_ILi64EEESF_NSA_ILi128EEEEEENS_10tfloat32_tENS5_IJlSB_lEEESI_SJ_NS4_8TiledMMAINS4_8MMA_AtomIJNS4_4SM904GMMA29MMA_64x64x8_F32TF32TF32_SS_TNILNSN_7ScaleInE1ELSP_1EEEEEENS4_6LayoutISC_NS5_IJNSA_ILi0EEEST_ST_EEEEENS5_IJNS4_10UnderscoreESW_SW_EEEEENS4_13SM90_TMA_LOADENS4_14ComposedLayoutINS4_7SwizzleILi3ELi4ELi3EEENS4_18smem_ptr_flag_bitsILi32EEENSS_INS5_IJNSA_ILi8EEENSA_ILi32EEEEEENS5_IJS16_SB_EEEEEEEvNS4_8identityESZ_S1A_vS1B_EENS_8epilogue10collective6detail29Sm90TmaWarpSpecializedAdapterINS1E_15DefaultEpilogueISI_SJ_SJ_NS1D_6thread17LinearCombinationISI_Li1EffLNS1I_9ScaleType4KindE0ELNS_15FloatRoundStyleE2ESI_EENS1_15EpilogueDefaultEEEEEvvEEEEvNT_6ParamsE --------------------------
	.section	.text._ZN7cutlass13device_kernelINS_4gemm6kernel13GemmUniversalIN4cute5tupleIJiiiiEEENS1_10collective13CollectiveMmaINS1_34MainloopSm90TmaGmmaWarpSpecializedILi3ENS5_IJNS4_1CILi1EEESB_SB_EEENS1_32KernelTmaWarpSpecializedPingpongEEENS5_IJNSA_ILi64EEESF_NSA_ILi128EEEEEENS_10tfloat32_tENS5_IJlSB_lEEESI_SJ_NS4_8TiledMMAINS4_8MMA_AtomIJNS4_4SM904GMMA29MMA_64x64x8_F32TF32TF32_SS_TNILNSN_7ScaleInE1ELSP_1EEEEEENS4_6LayoutISC_NS5_IJNSA_ILi0EEEST_ST_EEEEENS5_IJNS4_10UnderscoreESW_SW_EEEEENS4_13SM90_TMA_LOADENS4_14ComposedLayoutINS4_7SwizzleILi3ELi4ELi3EEENS4_18smem_ptr_flag_bitsILi32EEENSS_INS5_IJNSA_ILi8EEENSA_ILi32EEEEEENS5_IJS16_SB_EEEEEEEvNS4_8identityESZ_S1A_vS1B_EENS_8epilogue10collective6detail29Sm90TmaWarpSpecializedAdapterINS1E_15DefaultEpilogueISI_SJ_SJ_NS1D_6thread17LinearCombinationISI_Li1EffLNS1I_9ScaleType4KindE0ELNS_15FloatRoundStyleE2ESI_EENS1_15EpilogueDefaultEEEEEvvEEEEvNT_6ParamsE,"ax",@progbits
	.align	128
.text._ZN7cutlass13device_kernelINS_4gemm6kernel13GemmUniversalIN4cute5tupleIJiiiiEEENS1_10collective13CollectiveMmaINS1_34MainloopSm90TmaGmmaWarpSpecializedILi3ENS5_IJNS4_1CILi1EEESB_SB_EEENS1_32KernelTmaWarpSpecializedPingpongEEENS5_IJNSA_ILi64EEESF_NSA_ILi128EEEEEENS_10tfloat32_tENS5_IJlSB_lEEESI_SJ_NS4_8TiledMMAINS4_8MMA_AtomIJNS4_4SM904GMMA29MMA_64x64x8_F32TF32TF32_SS_TNILNSN_7ScaleInE1ELSP_1EEEEEENS4_6LayoutISC_NS5_IJNSA_ILi0EEEST_ST_EEEEENS5_IJNS4_10UnderscoreESW_SW_EEEEENS4_13SM90_TMA_LOADENS4_14ComposedLayoutINS4_7SwizzleILi3ELi4ELi3EEENS4_18smem_ptr_flag_bitsILi32EEENSS_INS5_IJNSA_ILi8EEENSA_ILi32EEEEEENS5_IJS16_SB_EEEEEEEvNS4_8identityESZ_S1A_vS1B_EENS_8epilogue10collective6detail29Sm90TmaWarpSpecializedAdapterINS1E_15DefaultEpilogueISI_SJ_SJ_NS1D_6thread17LinearCombinationISI_Li1EffLNS1I_9ScaleType4KindE0ELNS_15FloatRoundStyleE2ESI_EENS1_15EpilogueDefaultEEEEEvvEEEEvNT_6ParamsE:
        .type           _ZN7cutlass13device_kernelINS_4gemm6kernel13GemmUniversalIN4cute5tupleIJiiiiEEENS1_10collective13CollectiveMmaINS1_34MainloopSm90TmaGmmaWarpSpecializedILi3ENS5_IJNS4_1CILi1EEESB_SB_EEENS1_32KernelTmaWarpSpecializedPingpongEEENS5_IJNSA_ILi64EEESF_NSA_ILi128EEEEEENS_10tfloat32_tENS5_IJlSB_lEEESI_SJ_NS4_8TiledMMAINS4_8MMA_AtomIJNS4_4SM904GMMA29MMA_64x64x8_F32TF32TF32_SS_TNILNSN_7ScaleInE1ELSP_1EEEEEENS4_6LayoutISC_NS5_IJNSA_ILi0EEEST_ST_EEEEENS5_IJNS4_10UnderscoreESW_SW_EEEEENS4_13SM90_TMA_LOADENS4_14ComposedLayoutINS4_7SwizzleILi3ELi4ELi3EEENS4_18smem_ptr_flag_bitsILi32EEENSS_INS5_IJNSA_ILi8EEENSA_ILi32EEEEEENS5_IJS16_SB_EEEEEEEvNS4_8identityESZ_S1A_vS1B_EENS_8epilogue10collective6detail29Sm90TmaWarpSpecializedAdapterINS1E_15DefaultEpilogueISI_SJ_SJ_NS1D_6thread17LinearCombinationISI_Li1EffLNS1I_9ScaleType4KindE0ELNS_15FloatRoundStyleE2ESI_EENS1_15EpilogueDefaultEEEEEvvEEEEvNT_6ParamsE,@function
        .size           _ZN7cutlass13device_kernelINS_4gemm6kernel13GemmUniversalIN4cute5tupleIJiiiiEEENS1_10collective13CollectiveMmaINS1_34MainloopSm90TmaGmmaWarpSpecializedILi3ENS5_IJNS4_1CILi1EEESB_SB_EEENS1_32KernelTmaWarpSpecializedPingpongEEENS5_IJNSA_ILi64EEESF_NSA_ILi128EEEEEENS_10tfloat32_tENS5_IJlSB_lEEESI_SJ_NS4_8TiledMMAINS4_8MMA_AtomIJNS4_4SM904GMMA29MMA_64x64x8_F32TF32TF32_SS_TNILNSN_7ScaleInE1ELSP_1EEEEEENS4_6LayoutISC_NS5_IJNSA_ILi0EEEST_ST_EEEEENS5_IJNS4_10UnderscoreESW_SW_EEEEENS4_13SM90_TMA_LOADENS4_14ComposedLayoutINS4_7SwizzleILi3ELi4ELi3EEENS4_18smem_ptr_flag_bitsILi32EEENSS_INS5_IJNSA_ILi8EEENSA_ILi32EEEEEENS5_IJS16_SB_EEEEEEEvNS4_8identityESZ_S1A_vS1B_EENS_8epilogue10collective6detail29Sm90TmaWarpSpecializedAdapterINS1E_15DefaultEpilogueISI_SJ_SJ_NS1D_6thread17LinearCombinationISI_Li1EffLNS1I_9ScaleType4KindE0ELNS_15FloatRoundStyleE2ESI_EENS1_15EpilogueDefaultEEEEEvvEEEEvNT_6ParamsE,(.L_x_131 - _ZN7cutlass13device_kernelINS_4gemm6kernel13GemmUniversalIN4cute5tupleIJiiiiEEENS1_10collective13CollectiveMmaINS1_34MainloopSm90TmaGmmaWarpSpecializedILi3ENS5_IJNS4_1CILi1EEESB_SB_EEENS1_32KernelTmaWarpSpecializedPingpongEEENS5_IJNSA_ILi64EEESF_NSA_ILi128EEEEEENS_10tfloat32_tENS5_IJlSB_lEEESI_SJ_NS4_8TiledMMAINS4_8MMA_AtomIJNS4_4SM904GMMA29MMA_64x64x8_F32TF32TF32_SS_TNILNSN_7ScaleInE1ELSP_1EEEEEENS4_6LayoutISC_NS5_IJNSA_ILi0EEEST_ST_EEEEENS5_IJNS4_10UnderscoreESW_SW_EEEEENS4_13SM90_TMA_LOADENS4_14ComposedLayoutINS4_7SwizzleILi3ELi4ELi3EEENS4_18smem_ptr_flag_bitsILi32EEENSS_INS5_IJNSA_ILi8EEENSA_ILi32EEEEEENS5_IJS16_SB_EEEEEEEvNS4_8identityESZ_S1A_vS1B_EENS_8epilogue10collective6detail29Sm90TmaWarpSpecializedAdapterINS1E_15DefaultEpilogueISI_SJ_SJ_NS1D_6thread17LinearCombinationISI_Li1EffLNS1I_9ScaleType4KindE0ELNS_15FloatRoundStyleE2ESI_EENS1_15EpilogueDefaultEEEEEvvEEEEvNT_6ParamsE)
        .other          _ZN7cutlass13device_kernelINS_4gemm6kernel13GemmUniversalIN4cute5tupleIJiiiiEEENS1_10collective13CollectiveMmaINS1_34MainloopSm90TmaGmmaWarpSpecializedILi3ENS5_IJNS4_1CILi1EEESB_SB_EEENS1_32KernelTmaWarpSpecializedPingpongEEENS5_IJNSA_ILi64EEESF_NSA_ILi128EEEEEENS_10tfloat32_tENS5_IJlSB_lEEESI_SJ_NS4_8TiledMMAINS4_8MMA_AtomIJNS4_4SM904GMMA29MMA_64x64x8_F32TF32TF32_SS_TNILNSN_7ScaleInE1ELSP_1EEEEEENS4_6LayoutISC_NS5_IJNSA_ILi0EEEST_ST_EEEEENS5_IJNS4_10UnderscoreESW_SW_EEEEENS4_13SM90_TMA_LOADENS4_14ComposedLayoutINS4_7SwizzleILi3ELi4ELi3EEENS4_18smem_ptr_flag_bitsILi32EEENSS_INS5_IJNSA_ILi8EEENSA_ILi32EEEEEENS5_IJS16_SB_EEEEEEEvNS4_8identityESZ_S1A_vS1B_EENS_8epilogue10collective6detail29Sm90TmaWarpSpecializedAdapterINS1E_15DefaultEpilogueISI_SJ_SJ_NS1D_6thread17LinearCombinationISI_Li1EffLNS1I_9ScaleType4KindE0ELNS_15FloatRoundStyleE2ESI_EENS1_15EpilogueDefaultEEEEEvvEEEEvNT_6ParamsE,@"STO_CUDA_ENTRY STV_DEFAULT"
_ZN7cutlass13device_kernelINS_4gemm6kernel13GemmUniversalIN4cute5tupleIJiiiiEEENS1_10collective13CollectiveMmaINS1_34MainloopSm90TmaGmmaWarpSpecializedILi3ENS5_IJNS4_1CILi1EEESB_SB_EEENS1_32KernelTmaWarpSpecializedPingpongEEENS5_IJNSA_ILi64EEESF_NSA_ILi128EEEEEENS_10tfloat32_tENS5_IJlSB_lEEESI_SJ_NS4_8TiledMMAINS4_8MMA_AtomIJNS4_4SM904GMMA29MMA_64x64x8_F32TF32TF32_SS_TNILNSN_7ScaleInE1ELSP_1EEEEEENS4_6LayoutISC_NS5_IJNSA_ILi0EEEST_ST_EEEEENS5_IJNS4_10UnderscoreESW_SW_EEEEENS4_13SM90_TMA_LOADENS4_14ComposedLayoutINS4_7SwizzleILi3ELi4ELi3EEENS4_18smem_ptr_flag_bitsILi32EEENSS_INS5_IJNSA_ILi8EEENSA_ILi32EEEEEENS5_IJS16_SB_EEEEEEEvNS4_8identityESZ_S1A_vS1B_EENS_8epilogue10collective6detail29Sm90TmaWarpSpecializedAdapterINS1E_15DefaultEpilogueISI_SJ_SJ_NS1D_6thread17LinearCombinationISI_Li1EffLNS1I_9ScaleType4KindE0ELNS_15FloatRoundStyleE2ESI_EENS1_15EpilogueDefaultEEEEEvvEEEEvNT_6ParamsE:
[----:B------:R-:W0:Y:S02]  /*0000*/  LDC R1, c[0x0][0x28] ;  /* 0x00000a00ff017b82 */ /* 0x000e240000000800 */
[----:B0-----:R-:W-:Y:S01]  /*0010*/  VIADD R1, R1, 0xfffffff8 ;  /* 0xfffffff801017836 */ /* 0x001fe20000000000 */
[----:B------:R-:W0:Y:S01]  /*0020*/  S2R R4, SR_TID.X ;  /* 0x0000000000047919 */ /* 0x000e220000002100 */
[----:B------:R-:W-:Y:S01]  /*0030*/  ELECT P0, URZ, PT ;  /* 0x00000000003f782f */ /* 0x000fe20003800000 */
[----:B------:R-:W-:Y:S01]  /*0040*/  BSSY B0, `(.L_x_0) ;  /* 0x000000f000007945 */ /* 0x000fe20003800000 */
[--C-:B0-----:R-:W-:Y:S02]  /*0050*/  SHF.R.U32.HI R0, RZ, 0x5, R4.reuse ;  /* 0x00000005ff007819 */ /* 0x101fe40000011604 */
[----:B------:R-:W-:-:S03]  /*0060*/  SHF.R.U32.HI R5, RZ, 0x7, R4 ;  /* 0x00000007ff057819 */ /* 0x000fc60000011604 */
[----:B------:R-:W0:Y:S04]  /*0070*/  SHFL.IDX PT, R2, R0, RZ, 0x1f ;  /* 0x00001fff00027589 */ /* 0x000e2800000e0000 */
[----:B------:R1:W2:Y:S01]  /*0080*/  SHFL.IDX PT, R7, R5, RZ, 0x1f ;  /* 0x00001fff05077589 */ /* 0x0002a200000e0000 */
[----:B0-----:R-:W-:-:S13]  /*0090*/  ISETP.NE.OR P0, PT, R2, RZ, !P0 ;  /* 0x000000ff0200720c */ /* 0x001fda0004705670 */
[----:B-12---:R-:W-:Y:S05]  /*00a0*/  @P0 BRA `(.L_x_1) ;  /* 0x0000000000200947 */ /* 0x006fea0003800000 */
[----:B------:R-:W-:Y:S02]  /*00b0*/  ULDC.64 UR4, c[0x0][0x198] ;  /* 0x0000660000047ab9 */ /* 0x000fe40000000a00 */
[----:B------:R-:W-:Y:S02]  /*00c0*/  UIADD3 UR6, UP0, UR4, 0xf0, URZ ;  /* 0x000000f004067890 */ /* 0x000fe4000ff1e03f */
[----:B------:R-:W-:Y:S02]  /*00d0*/  UIADD3 UR4, UP1, UR4, 0x1f0, URZ ;  /* 0x000001f004047890 */ /* 0x000fe4000ff3e03f */
[----:B------:R-:W-:Y:S02]  /*00e0*/  UIADD3.X UR7, URZ, UR5, URZ, UP0, !UPT ;  /* 0x000000053f077290 */ /* 0x000fe400087fe43f */
[----:B------:R-:W-:-:S07]  /*00f0*/  UIADD3.X UR5, URZ, UR5, URZ, UP1, !UPT ;  /* 0x000000053f057290 */ /* 0x000fce0008ffe43f */
[----:B------:R0:W-:Y:S02]  /*0100*/  UTMACCTL.PF [UR6] ;  /* 0x00000000060079b9 */ /* 0x0001e40008040000 */
[----:B------:R0:W-:Y:S02]  /*0110*/  UTMACCTL.PF [UR4] ;  /* 0x00000000040079b9 */ /* 0x0001e40008040000 */
[----:B0-----:R-:W-:Y:S01]  /*0120*/  NOP ;  /* 0x0000000000007918 */ /* 0x001fe20000000000 */
.L_x_1:
[----:B------:R-:W-:Y:S05]  /*0130*/  BSYNC B0 ;  /* 0x0000000000007941 */ /* 0x000fea0003800000 */
.L_x_0:
[----:B------:R-:W0:Y:S02]  /*0140*/  SHFL.IDX PT, R3, R0, RZ, 0x1f ;  /* 0x00001fff00037589 */ /* 0x000e2400000e0000 */
[----:B0-----:R-:W-:-:S13]  /*0150*/  ISETP.NE.AND P0, PT, R3, RZ, PT ;  /* 0x000000ff0300720c */ /* 0x001fda0003f05270 */
[----:B------:R-:W-:Y:S05]  /*0160*/  @P0 BRA `(.L_x_2) ;  /* 0x0000000000500947 */ /* 0x000fea0003800000 */
[----:B------:R-:W0:Y:S01]  /*0170*/  S2UR UR8, SR_CgaCtaId ;  /* 0x00000000000879c3 */ /* 0x000e220000008800 */
[----:B------:R-:W-:Y:S01]  /*0180*/  UMOV UR4, 0x400 ;  /* 0x0000040000047882 */ /* 0x000fe20000000000 */
[----:B------:R-:W-:Y:S01]  /*0190*/  UMOV UR5, 0x1 ;  /* 0x0000000100057882 */ /* 0x000fe20000000000 */
[----:B------:R-:W-:Y:S01]  /*01a0*/  UMOV UR6, 0x80 ;  /* 0x0000008000067882 */ /* 0x000fe20000000000 */
[----:B------:R-:W-:Y:S01]  /*01b0*/  ELECT P0, URZ, PT ;  /* 0x00000000003f782f */ /* 0x000fe20003800000 */
[----:B------:R-:W-:-:S04]  /*01c0*/  UIADD3 UR6, -UR6, 0x100000, URZ ;  /* 0x0010000006067890 */ /* 0x000fc8000fffe13f */
[----:B------:R-:W-:Y:S02]  /*01d0*/  USHF.L.U32 UR7, UR6, 0xb, URZ ;  /* 0x0000000b06077899 */ /* 0x000fe4000800063f */
[----:B------:R-:W-:Y:S02]  /*01e0*/  USHF.L.U32 UR6, UR6, 0x1, URZ ;  /* 0x0000000106067899 */ /* 0x000fe4000800063f */
[----:B0-----:R-:W-:Y:S02]  /*01f0*/  ULEA UR8, UR8, UR4, 0x18 ;  /* 0x0000000408087291 */ /* 0x001fe4000f8ec03f */
[----:B------:R-:W-:-:S04]  /*0200*/  UIADD3 UR4, -UR5, 0x100000, URZ ;  /* 0x0010000005047890 */ /* 0x000fc8000fffe13f */
[----:B------:R-:W-:Y:S02]  /*0210*/  USHF.L.U32 UR5, UR4, 0xb, URZ ;  /* 0x0000000b04057899 */ /* 0x000fe4000800063f */
[----:B------:R-:W-:Y:S01]  /*0220*/  USHF.L.U32 UR4, UR4, 0x1, URZ ;  /* 0x0000000104047899 */ /* 0x000fe2000800063f */
[----:B------:R-:W0:Y:S11]  /*0230*/  FENCE.VIEW.ASYNC.S ;  /* 0x00000000000073c6 */ /* 0x000e360000000000 */
[----:B0-----:R0:W1:Y:S01]  /*0240*/  SYNCS.EXCH.64 URZ, [UR8], UR4 ;  /* 0x00000004083f75b2 */ /* 0x0010620008000100 */
[----:B------:R0:W2:Y:S01]  /*0250*/  SYNCS.EXCH.64 URZ, [UR8+0x18], UR6 ;  /* 0x00001806083f75b2 */ /* 0x0000a20008000100 */
[----:B------:R0:W3:Y:S01]  /*0260*/  SYNCS.EXCH.64 URZ, [UR8+0x8], UR4 ;  /* 0x00000804083f75b2 */ /* 0x0000e20008000100 */
[----:B------:R0:W4:Y:S01]  /*0270*/  SYNCS.EXCH.64 URZ, [UR8+0x20], UR6 ;  /* 0x00002006083f75b2 */ /* 0x0001220008000100 */
[----:B------:R0:W0:Y:S01]  /*0280*/  SYNCS.EXCH.64 URZ, [UR8+0x10], UR4 ;  /* 0x00001004083f75b2 */ /* 0x0000220008000100 */
[----:B------:R0:W0:Y:S01]  /*0290*/  SYNCS.EXCH.64 URZ, [UR8+0x28], UR6 ;  /* 0x00002806083f75b2 */ /* 0x0000220008000100 */
[----:B------:R-:W-:Y:S01]  /*02a0*/  NOP ;  /* 0x0000000000007918 */ /* 0x000fe20000000000 */
.L_x_2:
[----:B------:R-:W5:Y:S01]  /*02b0*/  SHFL.IDX PT, R6, R0, RZ, 0x1f ;  /* 0x00001fff00067589 */ /* 0x000f6200000e0000 */
[----:B------:R-:W-:Y:S01]  /*02c0*/  ELECT P0, URZ, PT ;  /* 0x00000000003f782f */ /* 0x000fe20003800000 */
[----:B------:R-:W-:Y:S01]  /*02d0*/  NOP ;  /* 0x0000000000007918 */ /* 0x000fe20000000000 */
[----:B------:R-:W-:Y:S01]  /*02e0*/  ELECT P1, URZ, PT ;  /* 0x00000000003f782f */ /* 0x000fe20003820000 */
[----:B------:R-:W1:Y:S01]  /*02f0*/  SHFL.IDX PT, R3, R0, RZ, 0x1f ;  /* 0x00001fff00037589 */ /* 0x000e6200000e0000 */
[----:B0-----:R-:W-:Y:S01]  /*0300*/  UMOV UR4, 0x20 ;  /* 0x0000002000047882 */ /* 0x001fe20000000000 */
[----:B------:R-:W-:Y:S01]  /*0310*/  UMOV UR11, 0x80 ;  /* 0x00000080000b7882 */ /* 0x000fe20000000000 */
[----:B------:R-:W-:Y:S01]  /*0320*/  NOP ;  /* 0x0000000000007918 */ /* 0x000fe20000000000 */
[----:B------:R-:W0:Y:S01]  /*0330*/  SHFL.IDX PT, R5, R5, RZ, 0x1f ;  /* 0x00001fff05057589 */ /* 0x000e2200000e0000 */
[C---:B------:R-:W-:Y:S01]  /*0340*/  VIADD R31, R7.reuse, 0xffffffff ;  /* 0xffffffff071f7836 */ /* 0x040fe20000000000 */
[----:B------:R-:W-:Y:S01]  /*0350*/  ULDC.64 UR48, c[0x0][0x208] ;  /* 0x0000820000307ab9 */ /* 0x000fe20000000a00 */
[----:B------:R-:W-:-:S03]  /*0360*/  ISETP.NE.AND P2, PT, R7, RZ, PT ;  /* 0x000000ff0700720c */ /* 0x000fc60003f45270 */
[----:B------:R-:W-:Y:S02]  /*0370*/  ISETP.GE.U32.AND P3, PT, R31, 0x2, PT ;  /* 0x000000021f00780c */ /* 0x000fe40003f66070 */
[----:B-----5:R-:W-:Y:S02]  /*0380*/  ISETP.NE.OR P0, PT, R6, RZ, !P0 ;  /* 0x000000ff0600720c */ /* 0x020fe40004705670 */
[----:B-1----:R-:W-:Y:S02]  /*0390*/  ISETP.NE.OR P1, PT, R3, RZ, !P1 ;  /* 0x000000ff0300720c */ /* 0x002fe40004f25670 */
[----:B------:R-:W-:Y:S02]  /*03a0*/  SHF.R.S32.HI R3, RZ, 0x1f, R2 ;  /* 0x0000001fff037819 */ /* 0x000fe40000011402 */
[----:B0-----:R-:W-:Y:S02]  /*03b0*/  R2UR UR43, R5 ;  /* 0x00000000052b72ca */ /* 0x001fe400000e0000 */
[----:B------:R-:W-:-:S05]  /*03c0*/  LEA.HI R3, R3, R2, RZ, 0x2 ;  /* 0x0000000203037211 */ /* 0x000fca00078f10ff */
[----:B------:R-:W-:Y:S01]  /*03d0*/  VOTEU.ALL UP0, P0 ;  /* 0x00000000003f7886 */ /* 0x000fe20000000000 */
[----:B------:R-:W-:Y:S01]  /*03e0*/  LOP3.LUT R3, R3, 0xfffffffc, RZ, 0xc0, !PT ;  /* 0xfffffffc03037812 */ /* 0x000fe200078ec0ff */
[----:B------:R-:W-:-:S03]  /*03f0*/  VOTEU.ALL UP1, P1 ;  /* 0x00000000003f7886 */ /* 0x000fc60000820000 */
[----:B------:R-:W0:Y:S01]  /*0400*/  @!UP0 S2UR UR7, SR_CgaCtaId ;  /* 0x00000000000789c3 */ /* 0x000e220000008800 */
[----:B------:R-:W-:Y:S01]  /*0410*/  @!UP0 UMOV UR6, 0x400 ;  /* 0x0000040000068882 */ /* 0x000fe20000000000 */
[----:B------:R-:W-:-:S04]  /*0420*/  @!UP0 UIADD3 UR4, -UR4, 0x100000, URZ ;  /* 0x0010000004048890 */ /* 0x000fc8000fffe13f */
[----:B------:R-:W-:Y:S02]  /*0430*/  @!UP0 USHF.L.U32 UR5, UR4, 0xb, URZ ;  /* 0x0000000b04058899 */ /* 0x000fe4000800063f */
[----:B------:R-:W-:Y:S01]  /*0440*/  @!UP0 USHF.L.U32 UR4, UR4, 0x1, URZ ;  /* 0x0000000104048899 */ /* 0x000fe2000800063f */
[----:B------:R-:W-:Y:S01]  /*0450*/  IMAD.IADD R14, R2, 0x1, -R3 ;  /* 0x00000001020e7824 */ /* 0x000fe200078e0a03 */
[----:B------:R-:W-:Y:S01]  /*0460*/  @!UP1 UMOV UR9, 0x400 ;  /* 0x0000040000099882 */ /* 0x000fe20000000000 */
[----:B------:R-:W-:Y:S01]  /*0470*/  VOTEU.ALL UP2, P1 ;  /* 0x00000000003f7886 */ /* 0x000fe20000840000 */
[----:B------:R-:W-:Y:S01]  /*0480*/  VOTEU.ALL UP3, P1 ;  /* 0x00000000003f7886 */ /* 0x000fe20000860000 */
[----:B------:R-:W-:Y:S01]  /*0490*/  VOTEU.ALL UP4, P1 ;  /* 0x00000000003f7886 */ /* 0x000fe20000880000 */
[----:B------:R-:W1:Y:S01]  /*04a0*/  @!UP1 S2UR UR10, SR_CgaCtaId ;  /* 0x00000000000a99c3 */ /* 0x000e620000008800 */
[----:B------:R-:W-:Y:S01]  /*04b0*/  VOTEU.ALL UP5, P1 ;  /* 0x00000000003f7886 */ /* 0x000fe200008a0000 */
[----:B------:R-:W-:-:S04]  /*04c0*/  SHF.R.S32.HI R3, RZ, 0x1f, R4 ;  /* 0x0000001fff037819 */ /* 0x000fc80000011404 */
[----:B------:R-:W-:-:S04]  /*04d0*/  LEA.HI R3, R3, R4, RZ, 0x7 ;  /* 0x0000000403037211 */ /* 0x000fc800078f38ff */
[----:B------:R-:W-:-:S05]  /*04e0*/  LOP3.LUT R3, R3, 0xffffff80, RZ, 0xc0, !PT ;  /* 0xffffff8003037812 */ /* 0x000fca00078ec0ff */
[----:B------:R-:W-:Y:S01]  /*04f0*/  IMAD.IADD R5, R4, 0x1, -R3 ;  /* 0x0000000104057824 */ /* 0x000fe200078e0a03 */
[----:B0-----:R-:W-:Y:S02]  /*0500*/  @!UP0 ULEA UR8, UR7, UR6, 0x18 ;  /* 0x0000000607088291 */ /* 0x001fe4000f8ec03f */
[----:B------:R-:W-:-:S04]  /*0510*/  @!UP1 UIADD3 UR6, -UR11, 0x100000, URZ ;  /* 0x001000000b069890 */ /* 0x000fc8000fffe13f */
[----:B------:R-:W-:Y:S02]  /*0520*/  @!UP1 USHF.L.U32 UR7, UR6, 0xb, URZ ;  /* 0x0000000b06079899 */ /* 0x000fe4000800063f */
[----:B------:R-:W-:Y:S01]  /*0530*/  @!UP1 USHF.L.U32 UR6, UR6, 0x1, URZ ;  /* 0x0000000106069899 */ /* 0x000fe2000800063f */
[----:B------:R-:W-:Y:S01]  /*0540*/  VOTEU.ALL UP0, P0 ;  /* 0x00000000003f7886 */ /* 0x000fe20000000000 */
[----:B-1----:R-:W-:Y:S01]  /*0550*/  @!UP1 ULEA UR9, UR10, UR9, 0x18 ;  /* 0x000000090a099291 */ /* 0x002fe2000f8ec03f */
[----:B------:R-:W-:Y:S02]  /*0560*/  VOTEU.ALL UP1, P0 ;  /* 0x00000000003f7886 */ /* 0x000fe40000020000 */
[----:B------:R-:W-:Y:S01]  /*0570*/  ULDC.64 UR10, c[0x0][0x598] ;  /* 0x00016600000a7ab9 */ /* 0x000fe20000000a00 */
[----:B------:R-:W-:Y:S01]  /*0580*/  ISETP.NE.AND P0, PT, R14, 0x3, PT ;  /* 0x000000030e00780c */ /* 0x000fe20003f05270 */
[----:B------:R-:W0:Y:S02]  /*0590*/  FENCE.VIEW.ASYNC.S ;  /* 0x00000000000073c6 */ /* 0x000e240000000000 */
[----:B0-----:R0:W2:Y:S01]  /*05a0*/  @!UP0 SYNCS.EXCH.64 URZ, [UR8+0x60], UR4 ;  /* 0x00006004083f85b2 */ /* 0x0010a20008000100 */
[----:B------:R-:W-:-:S02]  /*05b0*/  ISETP.NE.U32.AND P1, PT, RZ, UR10, PT ;  /* 0x0000000aff007c0c */ /* 0x000fc4000bf25070 */
[----:B------:R-:W-:Y:S02]  /*05c0*/  ISETP.EQ.OR P0, PT, R14, RZ, !P0 ;  /* 0x000000ff0e00720c */ /* 0x000fe40004702670 */
[----:B------:R-:W-:Y:S02]  /*05d0*/  ISETP.NE.AND.EX P1, PT, RZ, UR11, PT, P1 ;  /* 0x0000000bff007c0c */ /* 0x000fe4000bf25310 */
[----:B------:R-:W-:-:S04]  /*05e0*/  ISETP.EQ.AND P0, PT, R7, RZ, P0 ;  /* 0x000000ff0700720c */ /* 0x000fc80000702270 */
[----:B------:R-:W-:-:S04]  /*05f0*/  SEL R23, RZ, 0x1, !P0 ;  /* 0x00000001ff177807 */ /* 0x000fc80004000000 */
[----:B------:R-:W-:Y:S01]  /*0600*/  SEL R23, R23, 0x2, P3 ;  /* 0x0000000217177807 */ /* 0x000fe20001800000 */
[----:B------:R0:W2:Y:S01]  /*0610*/  @!UP1 SYNCS.EXCH.64 URZ, [UR8+0x68], UR4 ;  /* 0x00006804083f95b2 */ /* 0x0000a20008000100 */
[----:B------:R-:W-:Y:S01]  /*0620*/  NOP ;  /* 0x0000000000007918 */ /* 0x000fe20000000000 */
[----:B------:R0:W2:Y:S01]  /*0630*/  @!UP2 SYNCS.EXCH.64 URZ, [UR9+0x40], UR6 ;  /* 0x00004006093fa5b2 */ /* 0x0000a20008000100 */
[----:B------:R0:W2:Y:S01]  /*0640*/  @!UP3 SYNCS.EXCH.64 URZ, [UR9+0x48], UR6 ;  /* 0x00004806093fb5b2 */ /* 0x0000a20008000100 */
[----:B------:R0:W2:Y:S01]  /*0650*/  @!UP4 SYNCS.EXCH.64 URZ, [UR9+0x50], UR6 ;  /* 0x00005006093fc5b2 */ /* 0x0000a20008000100 */
[----:B------:R0:W2:Y:S01]  /*0660*/  @!UP5 SYNCS.EXCH.64 URZ, [UR9+0x58], UR6 ;  /* 0x00005806093fd5b2 */ /* 0x0000a20008000100 */
[----:B------:R-:W-:Y:S01]  /*0670*/  NOP ;  /* 0x0000000000007918 */ /* 0x000fe20000000000 */
[----:B--234-:R-:W-:Y:S06]  /*0680*/  BAR.SYNC.DEFER_BLOCKING 0x0 ;  /* 0x0000000000007b1d */ /* 0x01cfec0000010000 */
[----:B0-----:R-:W-:Y:S05]  /*0690*/  @!P1 BRA `(.L_x_3) ;  /* 0x00000000001c9947 */ /* 0x001fea0003800000 */
[----:B------:R-:W0:Y:S02]  /*06a0*/  LDC.64 R2, c[0x0][0x598] ;  /* 0x00016600ff027b82 */ /* 0x000e240000000a00 */
[----:B0-----:R-:W2:Y:S02]  /*06b0*/  LDG.E.64 R2, desc[UR48][R2.64] ;  /* 0x0000003002027981 */ /* 0x001ea4000c1e1b00 */
[----:B--2---:R-:W-:-:S04]  /*06c0*/  ISETP.NE.U32.AND P0, PT, R2, RZ, PT ;  /* 0x000000ff0200720c */ /* 0x004fc80003f05070 */
[----:B------:R-:W-:-:S13]  /*06d0*/  ISETP.NE.AND.EX P0, PT, R3, RZ, PT, P0 ;  /* 0x000000ff0300720c */ /* 0x000fda0003f05300 */
[----:B------:R-:W-:Y:S05]  /*06e0*/  @!P0 BRA `(.L_x_3) ;  /* 0x0000000000088947 */ /* 0x000fea0003800000 */
[----:B------:R1:W5:Y:S01]  /*06f0*/  LD.E R56, desc[UR48][R2.64] ;  /* 0x0000003002387980 */ /* 0x000362000c101900 */
[----:B------:R-:W-:Y:S05]  /*0700*/  BRA `(.L_x_4) ;  /* 0x0000000000247947 */ /* 0x000fea0003800000 */
.L_x_3:
[----:B------:R-:W-:Y:S02]  /*0710*/  ULDC.64 UR4, c[0x0][0x588] ;  /* 0x0001620000047ab9 */ /* 0x000fe40000000a00 */
[----:B------:R-:W-:-:S04]  /*0720*/  ISETP.NE.U32.AND P0, PT, RZ, UR4, PT ;  /* 0x00000004ff007c0c */ /* 0x000fc8000bf05070 */
[----:B------:R-:W-:-:S13]  /*0730*/  ISETP.NE.AND.EX P0, PT, RZ, UR5, PT, P0 ;  /* 0x00000005ff007c0c */ /* 0x000fda000bf05300 */
[----:B------:R-:W-:Y:S05]  /*0740*/  @!P0 BRA `(.L_x_5) ;  /* 0x00000000000c8947 */ /* 0x000fea0003800000 */
[----:B------:R-:W0:Y:S02]  /*0750*/  LDC.64 R56, c[0x0][0x588] ;  /* 0x00016200ff387b82 */ /* 0x000e240000000a00 */
[----:B0-----:R0:W5:Y:S01]  /*0760*/  LDG.E R56, desc[UR48][R56.64] ;  /* 0x0000003038387981 */ /* 0x001162000c1e1900 */
[----:B------:R-:W-:Y:S05]  /*0770*/  BRA `(.L_x_4) ;  /* 0x0000000000087947 */ /* 0x000fea0003800000 */
.L_x_5:
[----:B------:R-:W-:Y:S02]  /*0780*/  ULDC UR4, c[0x0][0x580] ;  /* 0x0001600000047ab9 */ /* 0x000fe40000000800 */
[----:B------:R-:W-:-:S07]  /*0790*/  IMAD.U32 R56, RZ, RZ, UR4 ;  /* 0x00000004ff387e24 */ /* 0x000fce000f8e00ff */
.L_x_4:
[----:B------:R-:W-:Y:S02]  /*07a0*/  ULDC.64 UR4, c[0x0][0x5a0] ;  /* 0x0001680000047ab9 */ /* 0x000fe40000000a00 */
[----:B------:R-:W-:-:S04]  /*07b0*/  ISETP.NE.U32.AND P0, PT, RZ, UR4, PT ;  /* 0x00000004ff007c0c */ /* 0x000fc8000bf05070 */
[----:B------:R-:W-:-:S13]  /*07c0*/  ISETP.NE.AND.EX P0, PT, RZ, UR5, PT, P0 ;  /* 0x00000005ff007c0c */ /* 0x000fda000bf05300 */
[----:B------:R-:W-:Y:S05]  /*07d0*/  @!P0 BRA `(.L_x_6) ;  /* 0x00000000001c8947 */ /* 0x000fea0003800000 */
[----:B-1----:R-:W1:Y:S02]  /*07e0*/  LDC.64 R2, c[0x0][0x5a0] ;  /* 0x00016800ff027b82 */ /* 0x002e640000000a00 */
[----:B-1----:R-:W2:Y:S02]  /*07f0*/  LDG.E.64 R2, desc[UR48][R2.64] ;  /* 0x0000003002027981 */ /* 0x002ea4000c1e1b00 */
[----:B--2---:R-:W-:-:S04]  /*0800*/  ISETP.NE.U32.AND P0, PT, R2, RZ, PT ;  /* 0x000000ff0200720c */ /* 0x004fc80003f05070 */
[----:B------:R-:W-:-:S13]  /*0810*/  ISETP.NE.AND.EX P0, PT, R3, RZ, PT, P0 ;  /* 0x000000ff0300720c */ /* 0x000fda0003f05300 */
[----:B------:R-:W-:Y:S05]  /*0820*/  @!P0 BRA `(.L_x_6) ;  /* 0x0000000000088947 */ /* 0x000fea0003800000 */
[----:B0-----:R2:W5:Y:S01]  /*0830*/  LD.E R57, desc[UR48][R2.64] ;  /* 0x0000003002397980 */ /* 0x001562000c101900 */
[----:B------:R-:W-:Y:S05]  /*0840*/  BRA `(.L_x_7) ;  /* 0x0000000000247947 */ /* 0x000fea0003800000 */
.L_x_6:
[----:B------:R-:W-:Y:S02]  /*0850*/  ULDC.64 UR4, c[0x0][0x590] ;  /* 0x0001640000047ab9 */ /* 0x000fe40000000a00 */
[----:B------:R-:W-:-:S04]  /*0860*/  ISETP.NE.U32.AND P0, PT, RZ, UR4, PT ;  /* 0x00000004ff007c0c */ /* 0x000fc8000bf05070 */
[----:B------:R-:W-:-:S13]  /*0870*/  ISETP.NE.AND.EX P0, PT, RZ, UR5, PT, P0 ;  /* 0x00000005ff007c0c */ /* 0x000fda000bf05300 */
[----:B------:R-:W-:Y:S05]  /*0880*/  @!P0 BRA `(.L_x_8) ;  /* 0x00000000000c8947 */ /* 0x000fea0003800000 */
[----:B-1----:R-:W0:Y:S02]  /*0890*/  LDC.64 R2, c[0x0][0x590] ;  /* 0x00016400ff027b82 */ /* 0x002e240000000a00 */
[----:B0-----:R0:W5:Y:S01]  /*08a0*/  LDG.E R57, desc[UR48][R2.64] ;  /* 0x0000003002397981 */ /* 0x001162000c1e1900 */
[----:B------:R-:W-:Y:S05]  /*08b0*/  BRA `(.L_x_7) ;  /* 0x0000000000087947 */ /* 0x000fea0003800000 */
.L_x_8:
[----:B------:R-:W-:Y:S02]  /*08c0*/  ULDC UR4, c[0x0][0x584] ;  /* 0x0001610000047ab9 */ /* 0x000fe40000000800 */
[----:B0-----:R-:W-:-:S07]  /*08d0*/  IMAD.U32 R57, RZ, RZ, UR4 ;  /* 0x00000004ff397e24 */ /* 0x001fce000f8e00ff */
.L_x_7:
[----:B012---:R-:W0:Y:S01]  /*08e0*/  LDC R2, c[0x0][0x65c] ;  /* 0x00019700ff027b82 */ /* 0x007e220000000800 */
[----:B------:R-:W1:Y:S01]  /*08f0*/  S2R R15, SR_CTAID.Y ;  /* 0x00000000000f7919 */ /* 0x000e620000002600 */
[----:B------:R-:W-:Y:S01]  /*0900*/  ULDC UR6, c[0x0][0x28c] ;  /* 0x0000a30000067ab9 */ /* 0x000fe20000000800 */
[----:B------:R-:W-:Y:S01]  /*0910*/  ISETP.NE.AND P0, PT, R7, 0x2, PT ;  /* 0x000000020700780c */ /* 0x000fe20003f05270 */
[----:B------:R-:W-:Y:S01]  /*0920*/  UIADD3 UR6, UR6, 0x7f, URZ ;  /* 0x0000007f06067890 */ /* 0x000fe2000fffe03f */
[----:B------:R-:W2:Y:S01]  /*0930*/  S2R R6, SR_CTAID.X ;  /* 0x0000000000067919 */ /* 0x000ea20000002500 */
[----:B------:R-:W-:Y:S01]  /*0940*/  UMOV UR36, URZ ;  /* 0x0000003f00247c82 */ /* 0x000fe20008000000 */
[----:B------:R-:W-:Y:S01]  /*0950*/  UMOV UR38, URZ ;  /* 0x0000003f00267c82 */ /* 0x000fe20008000000 */
[----:B------:R-:W-:Y:S01]  /*0960*/  USHF.R.S32.HI UR7, URZ, 0x1f, UR6 ;  /* 0x0000001f3f077899 */ /* 0x000fe20008011406 */
[----:B------:R-:W-:-:S03]  /*0970*/  ULDC.64 UR8, c[0x0][0x650] ;  /* 0x0001940000087ab9 */ /* 0x000fc60000000a00 */
[----:B------:R-:W-:-:S04]  /*0980*/  ULEA.HI UR7, UR7, UR6, URZ, 0x7 ;  /* 0x0000000607077291 */ /* 0x000fc8000f8f383f */
[----:B------:R-:W-:Y:S01]  /*0990*/  USHF.R.S32.HI UR37, URZ, 0x7, UR7 ;  /* 0x000000073f257899 */ /* 0x000fe20008011407 */
[----:B0-----:R-:W-:-:S13]  /*09a0*/  ISETP.NE.AND P1, PT, R2, 0x1, PT ;  /* 0x000000010200780c */ /* 0x001fda0003f25270 */
[----:B------:R-:W2:Y:S01]  /*09b0*/  @P1 LDC R17, c[0x0][0x10] ;  /* 0x00000400ff111b82 */ /* 0x000ea20000000800 */
[----:B-1----:R-:W-:Y:S02]  /*09c0*/  @P1 IMAD.MOV.U32 R8, RZ, RZ, R15 ;  /* 0x000000ffff081224 */ /* 0x002fe400078e000f */
[----:B------:R-:W-:Y:S02]  /*09d0*/  @P1 IMAD.MOV.U32 R9, RZ, RZ, RZ ;  /* 0x000000ffff091224 */ /* 0x000fe400078e00ff */
[----:B------:R-:W-:-:S03]  /*09e0*/  @P1 IMAD.MOV.U32 R7, RZ, RZ, RZ ;  /* 0x000000ffff071224 */ /* 0x000fc600078e00ff */
[----:B------:R-:W0:Y:S01]  /*09f0*/  @!P1 LDC R3, c[0x0][0xc] ;  /* 0x00000300ff039b82 */ /* 0x000e220000000800 */
[----:B------:R-:W-:Y:S01]  /*0a00*/  ULDC UR4, c[0x0][0xc] ;  /* 0x0000030000047ab9 */ /* 0x000fe20000000800 */
[----:B------:R-:W-:Y:S02]  /*0a10*/  ULDC UR5, c[0x0][0x10] ;  /* 0x0000040000057ab9 */ /* 0x000fe40000000800 */
[----:B------:R-:W-:-:S04]  /*0a20*/  UIMAD.WIDE.U32 UR4, UR4, UR5, URZ ;  /* 0x00000005040472a5 */ /* 0x000fc8000f8e003f */
[----:B------:R-:W1:Y:S01]  /*0a30*/  LDC R0, c[0x0][0x14] ;  /* 0x00000500ff007b82 */ /* 0x000e620000000800 */
[----:B--2---:R-:W-:-:S04]  /*0a40*/  @P1 IMAD.WIDE.U32 R16, R6, R17, R8 ;  /* 0x0000001106101225 */ /* 0x004fc800078e0008 */
[----:B------:R-:W-:Y:S02]  /*0a50*/  @P1 IMAD.IADD R17, R17, 0x1, R7 ;  /* 0x0000000111111824 */ /* 0x000fe400078e0207 */
[----:B------:R-:W-:Y:S02]  /*0a60*/  IMAD.MOV.U32 R7, RZ, RZ, RZ ;  /* 0x000000ffff077224 */ /* 0x000fe400078e00ff */
[----:B0-----:R-:W-:-:S04]  /*0a70*/  @!P1 IMAD.WIDE.U32 R8, R3, R15, R6 ;  /* 0x0000000f03089225 */ /* 0x001fc800078e0006 */
[----:B------:R-:W-:Y:S02]  /*0a80*/  @!P1 IMAD.MOV.U32 R16, RZ, RZ, R8 ;  /* 0x000000ffff109224 */ /* 0x000fe400078e0008 */
[----:B-1----:R-:W-:-:S04]  /*0a90*/  IMAD.WIDE.U32 R10, R0, UR4, RZ ;  /* 0x00000004000a7c25 */ /* 0x002fc8000f8e00ff */
[----:B------:R-:W-:Y:S01]  /*0aa0*/  IMAD R3, R0, UR5, RZ ;  /* 0x0000000500037c24 */ /* 0x000fe2000f8e02ff */
[----:B------:R0:W-:Y:S01]  /*0ab0*/  STL.64 [R1], R10 ;  /* 0x0000000a01007387 */ /* 0x0001e20000100a00 */
[----:B------:R-:W-:Y:S02]  /*0ac0*/  @!P1 IMAD.MOV.U32 R17, RZ, RZ, R9 ;  /* 0x000000ffff119224 */ /* 0x000fe400078e0009 */
[----:B------:R-:W-:Y:S01]  /*0ad0*/  IMAD.IADD R0, R11, 0x1, R3 ;  /* 0x000000010b007824 */ /* 0x000fe200078e0203 */
[----:B------:R-:W-:Y:S06]  /*0ae0*/  @P0 BRA `(.L_x_9) ;  /* 0x0000000000200947 */ /* 0x000fec0003800000 */
[----:B------:R-:W-:Y:S01]  /*0af0*/  UISETP.GE.U32.AND UP0, UPT, UR37, 0x3, UPT ;  /* 0x000000032500788c */ /* 0x000fe2000bf06070 */
[----:B------:R-:W-:Y:S01]  /*0b00*/  IADD3 R16, P0, R16, R10, RZ ;  /* 0x0000000a10107210 */ /* 0x000fe20007f1e0ff */
[----:B------:R-:W-:Y:S01]  /*0b10*/  UIMAD.WIDE.U32 UR4, UR37, -0x55555555, URZ ;  /* 0xaaaaaaab250478a5 */ /* 0x000fe2000f8e003f */
[----:B------:R-:W-:-:S03]  /*0b20*/  UMOV UR38, URZ ;  /* 0x0000003f00267c82 */ /* 0x000fc60008000000 */
[----:B------:R-:W-:Y:S01]  /*0b30*/  USHF.R.U32.HI UR4, URZ, 0x1, UR5 ;  /* 0x000000013f047899 */ /* 0x000fe20008011605 */
[----:B------:R-:W-:-:S03]  /*0b40*/  IMAD.X R17, R0, 0x1, R17, P0 ;  /* 0x0000000100117824 */ /* 0x000fc600000e0611 */
[----:B------:R-:W-:Y:S02]  /*0b50*/  UIMAD UR36, UR4, -0x3, UR37 ;  /* 0xfffffffd042478a4 */ /* 0x000fe4000f8e0225 */
[----:B------:R-:W-:-:S12]  /*0b60*/  @UP0 ULOP3.LUT UR38, UR4, 0x1, URZ, 0xc0, !UPT ;  /* 0x0000000104260892 */ /* 0x000fd8000f8ec03f */
.L_x_9:
[----:B------:R-:W-:Y:S01]  /*0b70*/  ISETP.GE.U32.AND P0, PT, R16, UR8, PT ;  /* 0x0000000810007c0c */ /* 0x000fe2000bf06070 */
[----:B------:R-:W-:Y:S01]  /*0b80*/  IMAD.MOV.U32 R22, RZ, RZ, -0x1 ;  /* 0xffffffffff167424 */ /* 0x000fe200078e00ff */
[----:B------:R-:W-:Y:S01]  /*0b90*/  PRMT R3, RZ, 0x7610, R3 ;  /* 0x00007610ff037816 */ /* 0x000fe20000000003 */
[----:B------:R-:W-:Y:S01]  /*0ba0*/  IMAD.MOV.U32 R18, RZ, RZ, -0x1 ;  /* 0xffffffffff127424 */ /* 0x000fe200078e00ff */
[----:B------:R-:W-:Y:S01]  /*0bb0*/  ISETP.GE.U32.AND.EX P0, PT, R17, UR9, PT, P0 ;  /* 0x0000000911007c0c */ /* 0x000fe2000bf06100 */
[----:B------:R-:W-:-:S12]  /*0bc0*/  IMAD.MOV.U32 R19, RZ, RZ, -0x1 ;  /* 0xffffffffff137424 */ /* 0x000fd800078e00ff */
[----:B------:R-:W-:Y:S05]  /*0bd0*/  @P0 BRA `(.L_x_10) ;  /* 0x0000000400580947 */ /* 0x000fea0003800000 */
[----:B------:R-:W1:Y:S01]  /*0be0*/  LDC.64 R20, c[0x0][0x628] ;  /* 0x00018a00ff147b82 */ /* 0x000e620000000a00 */
[----:B------:R-:W-:Y:S02]  /*0bf0*/  IMAD.MOV.U32 R8, RZ, RZ, R16 ;  /* 0x000000ffff087224 */ /* 0x000fe400078e0010 */
[----:B------:R-:W-:-:S05]  /*0c00*/  IMAD.MOV.U32 R9, RZ, RZ, R17 ;  /* 0x000000ffff097224 */ /* 0x000fca00078e0011 */
[----:B------:R-:W2:Y:S08]  /*0c10*/  LDC R18, c[0x0][0x630] ;  /* 0x00018c00ff127b82 */ /* 0x000eb00000000800 */
[----:B------:R-:W3:Y:S01]  /*0c20*/  LDC.64 R24, c[0x0][0x620] ;  /* 0x00018800ff187b82 */ /* 0x000ee20000000a00 */
[----:B-1----:R-:W-:-:S04]  /*0c30*/  ISETP.NE.U32.AND P0, PT, R20, RZ, PT ;  /* 0x000000ff1400720c */ /* 0x002fc80003f05070 */
[----:B------:R-:W-:-:S13]  /*0c40*/  ISETP.NE.AND.EX P0, PT, R21, RZ, PT, P0 ;  /* 0x000000ff1500720c */ /* 0x000fda0003f05300 */
[----:B--23--:R-:W-:Y:S05]  /*0c50*/  @!P0 BRA `(.L_x_11) ;  /* 0x0000000000288947 */ /* 0x00cfea0003800000 */
[----:B------:R-:W1:Y:S02]  /*0c60*/  LDC R3, c[0x0][0x634] ;  /* 0x00018d00ff037b82 */ /* 0x000e640000000800 */
[----:B-1----:R-:W-:-:S05]  /*0c70*/  IADD3 R3, P0, R16, R3, RZ ;  /* 0x0000000310037210 */ /* 0x002fca0007f1e0ff */
[----:B------:R-:W-:-:S04]  /*0c80*/  IMAD.X R19, RZ, RZ, R17, P0 ;  /* 0x000000ffff137224 */ /* 0x000fc800000e0611 */
[----:B------:R-:W-:-:S04]  /*0c90*/  IMAD.WIDE.U32 R8, R19, R20, RZ ;  /* 0x0000001413087225 */ /* 0x000fc800078e00ff */
[----:B0-----:R-:W-:-:S04]  /*0ca0*/  IMAD.WIDE.U32 R10, P0, R3, R21, R8 ;  /* 0x00000015030a7225 */ /* 0x001fc80007800008 */
[----:B------:R-:W-:-:S04]  /*0cb0*/  IMAD.WIDE.U32 R8, R3, R20, RZ ;  /* 0x0000001403087225 */ /* 0x000fc800078e00ff */
[----:B------:R-:W-:Y:S01]  /*0cc0*/  IMAD.X R13, RZ, RZ, RZ, P0 ;  /* 0x000000ffff0d7224 */ /* 0x000fe200000e06ff */
[----:B------:R-:W-:Y:S01]  /*0cd0*/  IADD3 RZ, P0, R9, R10, RZ ;  /* 0x0000000a09ff7210 */ /* 0x000fe20007f1e0ff */
[----:B------:R-:W-:-:S04]  /*0ce0*/  IMAD.MOV.U32 R12, RZ, RZ, R11 ;  /* 0x000000ffff0c7224 */ /* 0x000fc800078e000b */
[----:B------:R-:W-:-:S08]  /*0cf0*/  IMAD.WIDE.U32.X R8, R19, R21, R12, P0 ;  /* 0x0000001513087225 */ /* 0x000fd000000e040c */
.L_x_11:
[-CC-:B------:R-:W-:Y:S01]  /*0d00*/  SHF.R.U64 R30, R8, R18.reuse, R9.reuse ;  /* 0x00000012081e7219 */ /* 0x180fe20000001209 */
[----:B------:R-:W1:Y:S01]  /*0d10*/  LDC R12, c[0x0][0x618] ;  /* 0x00018600ff0c7b82 */ /* 0x000e620000000800 */
[----:B------:R-:W-:Y:S01]  /*0d20*/  SHF.R.U32.HI R7, RZ, R18, R9 ;  /* 0x00000012ff077219 */ /* 0x000fe20000011609 */
[----:B------:R-:W-:Y:S01]  /*0d30*/  ULDC UR4, c[0x0][0x150] ;  /* 0x0000540000047ab9 */ /* 0x000fe20000000800 */
[----:B0-----:R-:W-:Y:S02]  /*0d40*/  IADD3 R11, P0, RZ, -R30, RZ ;  /* 0x8000001eff0b7210 */ /* 0x001fe40007f1e0ff */
[----:B------:R-:W-:-:S03]  /*0d50*/  I2FP.F32.U32 R3, R6 ;  /* 0x0000000600037245 */ /* 0x000fc60000201000 */
[----:B------:R-:W0:Y:S01]  /*0d60*/  LDC.64 R26, c[0x0][0x640] ;  /* 0x00019000ff1a7b82 */ /* 0x000e220000000a00 */
[----:B------:R-:W-:Y:S02]  /*0d70*/  IMAD.X R13, RZ, RZ, ~R7, P0 ;  /* 0x000000ffff0d7224 */ /* 0x000fe400000e0e07 */
[----:B------:R-:W-:Y:S01]  /*0d80*/  FMUL R3, R3, UR4 ;  /* 0x0000000403037c20 */ /* 0x000fe20008400000 */
[----:B------:R-:W-:Y:S01]  /*0d90*/  IMAD.WIDE.U32 R8, R11, R24, R16 ;  /* 0x000000180b087225 */ /* 0x000fe200078e0010 */
[----:B------:R-:W-:-:S03]  /*0da0*/  ULDC UR4, c[0x0][0x154] ;  /* 0x0000550000047ab9 */ /* 0x000fc60000000800 */
[----:B------:R-:W-:Y:S01]  /*0db0*/  IMAD R10, R13, R24, RZ ;  /* 0x000000180d0a7224 */ /* 0x000fe200078e02ff */
[----:B------:R-:W2:Y:S01]  /*0dc0*/  LDC R7, c[0x0][0x144] ;  /* 0x00005100ff077b82 */ /* 0x000ea20000000800 */
[----:B------:R-:W3:Y:S02]  /*0dd0*/  F2I.U32.TRUNC.NTZ R3, R3 ;  /* 0x0000000300037305 */ /* 0x000ee4000020f000 */
[----:B------:R-:W-:-:S04]  /*0de0*/  IMAD R11, R11, R25, R10 ;  /* 0x000000190b0b7224 */ /* 0x000fc800078e020a */
[----:B------:R-:W-:Y:S01]  /*0df0*/  IMAD.IADD R9, R9, 0x1, R11 ;  /* 0x0000000109097824 */ /* 0x000fe200078e020b */
[----:B------:R-:W4:Y:S01]  /*0e00*/  LDC R18, c[0x0][0x608] ;  /* 0x00018200ff127b82 */ /* 0x000f220000000800 */
[----:B------:R-:W-:-:S03]  /*0e10*/  IMAD.MOV.U32 R11, RZ, RZ, -0x1 ;  /* 0xffffffffff0b7424 */ /* 0x000fc600078e00ff */
[-C--:B-1----:R-:W-:Y:S02]  /*0e20*/  SHF.R.U64 R22, R8, R12.reuse, R9 ;  /* 0x0000000c08167219 */ /* 0x082fe40000001209 */
[----:B------:R-:W-:Y:S02]  /*0e30*/  I2FP.F32.U32 R8, R15 ;  /* 0x0000000f00087245 */ /* 0x000fe40000201000 */
[----:B------:R-:W1:Y:S01]  /*0e40*/  LDC R24, c[0x0][0x658] ;  /* 0x00019600ff187b82 */ /* 0x000e620000000800 */
[----:B0-----:R-:W-:Y:S01]  /*0e50*/  ISETP.NE.U32.AND P0, PT, R26, RZ, PT ;  /* 0x000000ff1a00720c */ /* 0x001fe20003f05070 */
[----:B---3--:R-:W-:Y:S01]  /*0e60*/  IMAD.MOV R10, RZ, RZ, -R3 ;  /* 0x000000ffff0a7224 */ /* 0x008fe200078e0a03 */
[----:B------:R-:W-:Y:S01]  /*0e70*/  SHF.R.U32.HI R9, RZ, R12, R9 ;  /* 0x0000000cff097219 */ /* 0x000fe20000011609 */
[----:B------:R-:W-:Y:S01]  /*0e80*/  FMUL R8, R8, UR4 ;  /* 0x0000000408087c20 */ /* 0x000fe20008400000 */
[----:B------:R-:W-:-:S03]  /*0e90*/  ISETP.NE.AND.EX P0, PT, R27, RZ, PT, P0 ;  /* 0x000000ff1b00720c */ /* 0x000fc60003f05300 */
[----:B------:R-:W0:Y:S01]  /*0ea0*/  LDC R20, c[0x0][0x148] ;  /* 0x00005200ff147b82 */ /* 0x000e220000000800 */
[----:B--2---:R-:W-:-:S07]  /*0eb0*/  IMAD R3, R7, R10, R6 ;  /* 0x0000000a07037224 */ /* 0x004fce00078e0206 */
[----:B------:R-:W2:Y:S01]  /*0ec0*/  LDC R21, c[0x0][0x600] ;  /* 0x00018000ff157b82 */ /* 0x000ea20000000800 */
[-CC-:B----4-:R-:W-:Y:S02]  /*0ed0*/  SHF.R.U64 R32, R22, R18.reuse, R9.reuse ;  /* 0x0000001216207219 */ /* 0x190fe40000001209 */
[----:B------:R-:W-:Y:S01]  /*0ee0*/  SHF.R.U32.HI R7, RZ, R18, R9 ;  /* 0x00000012ff077219 */ /* 0x000fe20000011609 */
[----:B------:R-:W-:Y:S01]  /*0ef0*/  IMAD.MOV.U32 R9, RZ, RZ, 0x1 ;  /* 0x00000001ff097424 */ /* 0x000fe200078e00ff */
[----:B------:R3:W4:Y:S03]  /*0f00*/  F2I.U32.TRUNC.NTZ R18, R8 ;  /* 0x0000000800127305 */ /* 0x000726000020f000 */
[----:B------:R-:W0:Y:S01]  /*0f10*/  LDC R25, c[0x0][0x648] ;  /* 0x00019200ff197b82 */ /* 0x000e220000000800 */
[-C--:B-1----:R-:W-:Y:S02]  /*0f20*/  SHF.L.U32 R6, R11, R24.reuse, RZ ;  /* 0x000000180b067219 */ /* 0x082fe400000006ff */
[----:B------:R-:W-:-:S02]  /*0f30*/  SHF.R.U64 R34, R32, R24, R7 ;  /* 0x0000001820227219 */ /* 0x000fc40000001207 */
[----:B------:R-:W-:Y:S02]  /*0f40*/  LOP3.LUT R13, RZ, R6, RZ, 0x33, !PT ;  /* 0x00000006ff0d7212 */ /* 0x000fe400078e33ff */
[-C--:B------:R-:W-:Y:S01]  /*0f50*/  SHF.R.U32.HI R7, RZ, R24.reuse, R7 ;  /* 0x00000018ff077219 */ /* 0x080fe20000011607 */
[----:B------:R-:W1:Y:S01]  /*0f60*/  LDC R29, c[0x0][0x638] ;  /* 0x00018e00ff1d7b82 */ /* 0x000e620000000800 */
[----:B------:R-:W-:Y:S01]  /*0f70*/  SHF.L.U32 R12, R9, R24, RZ ;  /* 0x00000018090c7219 */ /* 0x000fe200000006ff */
[----:B------:R-:W-:-:S06]  /*0f80*/  IMAD.MOV.U32 R6, RZ, RZ, R34 ;  /* 0x000000ffff067224 */ /* 0x000fcc00078e0022 */
[----:B------:R-:W0:Y:S01]  /*0f90*/  LDC R28, c[0x0][0x610] ;  /* 0x00018400ff1c7b82 */ /* 0x000e220000000800 */
[----:B---34-:R-:W-:Y:S05]  /*0fa0*/  @!P0 BRA `(.L_x_12) ;  /* 0x0000000000288947 */ /* 0x018fea0003800000 */
[----:B------:R-:W3:Y:S02]  /*0fb0*/  LDC R11, c[0x0][0x64c] ;  /* 0x00019300ff0b7b82 */ /* 0x000ee40000000800 */
[----:B---3--:R-:W-:-:S05]  /*0fc0*/  IADD3 R11, P0, R34, R11, RZ ;  /* 0x0000000b220b7210 */ /* 0x008fca0007f1e0ff */
[----:B------:R-:W-:-:S04]  /*0fd0*/  IMAD.X R19, RZ, RZ, R7, P0 ;  /* 0x000000ffff137224 */ /* 0x000fc800000e0607 */
[----:B------:R-:W-:-:S04]  /*0fe0*/  IMAD.WIDE.U32 R6, R19, R26, RZ ;  /* 0x0000001a13067225 */ /* 0x000fc800078e00ff */
[----:B------:R-:W-:-:S04]  /*0ff0*/  IMAD.WIDE.U32 R8, P0, R11, R27, R6 ;  /* 0x0000001b0b087225 */ /* 0x000fc80007800006 */
[----:B------:R-:W-:-:S04]  /*1000*/  IMAD.WIDE.U32 R6, R11, R26, RZ ;  /* 0x0000001a0b067225 */ /* 0x000fc800078e00ff */
[----:B------:R-:W-:Y:S01]  /*1010*/  IMAD.X R11, RZ, RZ, RZ, P0 ;  /* 0x000000ffff0b7224 */ /* 0x000fe200000e06ff */
[----:B------:R-:W-:Y:S01]  /*1020*/  IADD3 RZ, P0, R7, R8, RZ ;  /* 0x0000000807ff7210 */ /* 0x000fe20007f1e0ff */
[----:B------:R-:W-:-:S04]  /*1030*/  IMAD.MOV.U32 R10, RZ, RZ, R9 ;  /* 0x000000ffff0a7224 */ /* 0x000fc800078e0009 */
[----:B------:R-:W-:-:S08]  /*1040*/  IMAD.WIDE.U32.X R6, R19, R27, R10, P0 ;  /* 0x0000001b13067225 */ /* 0x000fd000000e040a */
.L_x_12:
[----:B0-----:R-:W-:Y:S01]  /*1050*/  SHF.R.U64 R6, R6, R25, R7 ;  /* 0x0000001906067219 */ /* 0x001fe20000001207 */
[----:B--2---:R-:W-:Y:S01]  /*1060*/  VIADD R7, R21, 0xffffffff ;  /* 0xffffffff15077836 */ /* 0x004fe20000000000 */
[----:B------:R-:W-:Y:S01]  /*1070*/  LOP3.LUT R13, R32, R13, RZ, 0xc0, !PT ;  /* 0x0000000d200d7212 */ /* 0x000fe200078ec0ff */
[----:B------:R-:W-:Y:S02]  /*1080*/  IMAD.MOV R18, RZ, RZ, -R18 ;  /* 0x000000ffff127224 */ /* 0x000fe400078e0a12 */
[----:B------:R-:W-:Y:S01]  /*1090*/  IMAD.MOV R8, RZ, RZ, -R6 ;  /* 0x000000ffff087224 */ /* 0x000fe200078e0a06 */
[----:B------:R-:W-:Y:S01]  /*10a0*/  LOP3.LUT R7, R22, R7, RZ, 0xc0, !PT ;  /* 0x0000000716077212 */ /* 0x000fe200078ec0ff */
[----:B------:R-:W-:Y:S02]  /*10b0*/  IMAD R12, R12, R6, R13 ;  /* 0x000000060c0c7224 */ /* 0x000fe400078e020d */
[----:B------:R-:W-:Y:S02]  /*10c0*/  @P1 IMAD R3, R20, R18, R15 ;  /* 0x0000001214031224 */ /* 0x000fe400078e020f */
[----:B-1----:R-:W-:-:S02]  /*10d0*/  IMAD R6, R8, R29, R34 ;  /* 0x0000001d08067224 */ /* 0x002fc400078e0222 */
[----:B------:R-:W-:Y:S02]  /*10e0*/  IMAD R22, R12, R28, R3 ;  /* 0x0000001c0c167224 */ /* 0x000fe400078e0203 */
[----:B------:R-:W-:Y:S02]  /*10f0*/  IMAD R7, R6, R21, R7 ;  /* 0x0000001506077224 */ /* 0x000fe400078e0207 */
[----:B------:R-:W-:Y:S02]  /*1100*/  IMAD.MOV.U32 R3, RZ, RZ, 0x1 ;  /* 0x00000001ff037424 */ /* 0x000fe400078e00ff */
[----:B------:R-:W-:Y:S01]  /*1110*/  IMAD.MOV.U32 R19, RZ, RZ, R30 ;  /* 0x000000ffff137224 */ /* 0x000fe200078e001e */
[----:B------:R-:W-:Y:S02]  /*1120*/  SEL R18, R7, R22, !P1 ;  /* 0x0000001607127207 */ /* 0x000fe40004800000 */
[----:B------:R-:W-:-:S07]  /*1130*/  SEL R22, R22, R7, !P1 ;  /* 0x0000000716167207 */ /* 0x000fce0004800000 */
.L_x_10:
[----:B------:R-:W-:Y:S05]  /*1140*/  @!P2 BRA `(.L_x_13) ;  /* 0x000000400088a947 */ /* 0x000fea0003800000 */
[----:B------:R-:W-:-:S13]  /*1150*/  ISETP.GT.U32.AND P0, PT, R31, 0x1, PT ;  /* 0x000000011f00780c */ /* 0x000fda0003f04070 */
[----:B------:R-:W-:Y:S05]  /*1160*/  @P0 EXIT ;  /* 0x000000000000094d */ /* 0x000fea0003800000 */
.L_x_14:
[----:B------:R-:W-:-:S08]  /*1170*/  NOP ;  /* 0x0000000000007918 */ /* 0x000fd00000000000 */
[----:B------:R-:W1:Y:S02]  /*1180*/  USETMAXREG.TRY_ALLOC.CTAPOOL UP0, 0xe8 ;  /* 0x000000e8000079c8 */ /* 0x000e640008000600 */
[----:B-1----:R-:W-:-:S13]  /*1190*/  PLOP3.LUT P0, PT, PT, PT, UP0, 0x80, 0x0 ;  /* 0x000000000000781c */ /* 0x002fda0003f0f008 */
[----:B------:R-:W-:Y:S05]  /*11a0*/  @!P0 BRA `(.L_x_14) ;  /* 0xfffffffc00f08947 */ /* 0x000fea000383ffff */
[----:B------:R-:W-:-:S13]  /*11b0*/  LOP3.LUT P0, RZ, R3, 0xff, RZ, 0xc0, !PT ;  /* 0x000000ff03ff7812 */ /* 0x000fda000780c0ff */
[----:B------:R-:W-:Y:S05]  /*11c0*/  @!P0 EXIT ;  /* 0x000000000000894d */ /* 0x000fea0003800000 */
[----:B------:R-:W2:Y:S01]  /*11d0*/  LDL.64 R8, [R1] ;  /* 0x0000000001087983 */ /* 0x000ea20000100a00 */
[----:B------:R-:W-:Y:S01]  /*11e0*/  SHF.R.S32.HI R4, RZ, 0x1f, R5 ;  /* 0x0000001fff047819 */ /* 0x000fe20000011405 */
[----:B------:R-:W1:Y:S01]  /*11f0*/  S2UR UR4, SR_CgaCtaId ;  /* 0x00000000000479c3 */ /* 0x000e620000008800 */
[----:B------:R-:W-:Y:S01]  /*1200*/  UMOV UR40, 0x400 ;  /* 0x0000040000287882 */ /* 0x000fe20000000000 */
[----:B------:R-:W-:Y:S01]  /*1210*/  UISETP.LT.AND UP0, UPT, UR37, 0x1, UPT ;  /* 0x000000012500788c */ /* 0x000fe2000bf01270 */
[CC--:B------:R-:W-:Y:S01]  /*1220*/  LEA.HI R3, R4.reuse, R5.reuse, RZ, 0x2 ;  /* 0x0000000504037211 */ /* 0x0c0fe200078f10ff */
[----:B------:R-:W-:Y:S01]  /*1230*/  UIADD3 UR5, UR43, -0x1, URZ ;  /* 0xffffffff2b057890 */ /* 0x000fe2000fffe03f */
[----:B------:R-:W-:Y:S01]  /*1240*/  LEA.HI R4, R4, R5, RZ, 0x5 ;  /* 0x0000000504047211 */ /* 0x000fe200078f28ff */
[----:B------:R-:W-:Y:S01]  /*1250*/  USEL UR42, UR37, 0x1, UP0 ;  /* 0x00000001252a7887 */ /* 0x000fe20008000000 */
[--C-:B------:R-:W-:Y:S01]  /*1260*/  SHF.R.S32.HI R58, RZ, 0x2, R3.reuse ;  /* 0x00000002ff3a7819 */ /* 0x100fe20000011403 */
[----:B------:R-:W3:Y:S01]  /*1270*/  LDC R64, c[0x0][0x658] ;  /* 0x00019600ff407b82 */ /* 0x000ee20000000800 */
[----:B------:R-:W-:Y:S01]  /*1280*/  SHF.R.S32.HI R7, RZ, 0x1f, R3 ;  /* 0x0000001fff077819 */ /* 0x000fe20000011403 */
[----:B------:R-:W-:Y:S01]  /*1290*/  UISETP.NE.AND UP0, UPT, UR5, URZ, UPT ;  /* 0x0000003f0500728c */ /* 0x000fe2000bf05270 */
[----:B------:R-:W-:Y:S01]  /*12a0*/  LOP3.LUT R6, R3, 0xfffffffc, RZ, 0xc0, !PT ;  /* 0xfffffffc03067812 */ /* 0x000fe200078ec0ff */
[----:B------:R-:W-:Y:S01]  /*12b0*/  ULDC UR8, c[0x0][0x284] ;  /* 0x0000a10000087ab9 */ /* 0x000fe20000000800 */
[----:B------:R-:W-:Y:S01]  /*12c0*/  LEA.HI R7, R7, R58, RZ, 0x3 ;  /* 0x0000003a07077211 */ /* 0x000fe200078f18ff */
[----:B------:R-:W-:Y:S01]  /*12d0*/  USEL UR7, URZ, 0x1, UP0 ;  /* 0x000000013f077887 */ /* 0x000fe20008000000 */
[----:B------:R-:W-:Y:S01]  /*12e0*/  SHF.R.S32.HI R3, RZ, 0x5, R4 ;  /* 0x00000005ff037819 */ /* 0x000fe20000011404 */
[----:B------:R-:W4:Y:S01]  /*12f0*/  LDC.64 R62, c[0x0][0x5c8] ;  /* 0x00017200ff3e7b82 */ /* 0x000f220000000a00 */
[----:B------:R-:W-:Y:S01]  /*1300*/  LOP3.LUT R7, R7, 0xfffffff8, RZ, 0xc0, !PT ;  /* 0xfffffff807077812 */ /* 0x000fe200078ec0ff */
[----:B------:R-:W-:Y:S01]  /*1310*/  IMAD.IADD R6, R5, 0x1, -R6 ;  /* 0x0000000105067824 */ /* 0x000fe200078e0a06 */
[----:B------:R-:W-:Y:S01]  /*1320*/  LOP3.LUT R72, R23, 0x1, RZ, 0xfc, !PT ;  /* 0x0000000117487812 */ /* 0x000fe200078efcff */
[----:B------:R-:W-:Y:S01]  /*1330*/  IMAD.MOV.U32 R5, RZ, RZ, 0x1 ;  /* 0x00000001ff057424 */ /* 0x000fe200078e00ff */
[----:B------:R-:W-:Y:S01]  /*1340*/  USHF.L.U32 UR39, UR37, 0x1, URZ ;  /* 0x0000000125277899 */ /* 0x000fe2000800063f */
[----:B------:R-:W-:Y:S01]  /*1350*/  IMAD.IADD R58, R58, 0x1, -R7 ;  /* 0x000000013a3a7824 */ /* 0x000fe200078e0a07 */
[----:B------:R-:W-:Y:S01]  /*1360*/  UIADD3 UR42, -UR42, UR37, URZ ;  /* 0x000000252a2a7290 */ /* 0x000fe2000fffe13f */
[----:B------:R-:W0:Y:S01]  /*1370*/  LDC R65, c[0x0][0x288] ;  /* 0x0000a200ff417b82 */ /* 0x000e220000000800 */
[----:B-1----:R-:W-:Y:S01]  /*1380*/  ULEA UR40, UR4, UR40, 0x18 ;  /* 0x0000002804287291 */ /* 0x002fe2000f8ec03f */
[C-C-:B------:R-:W-:Y:S01]  /*1390*/  IMAD R69, R3.reuse, -0x10, -R58.reuse ;  /* 0xfffffff003457824 */ /* 0x140fe200078e0a3a */
[--C-:B------:R-:W-:Y:S01]  /*13a0*/  SHF.R.S32.HI R59, RZ, 0x1f, R58.reuse ;  /* 0x0000001fff3b7819 */ /* 0x100fe2000001143a */
[----:B------:R-:W-:Y:S01]  /*13b0*/  USHF.L.U32 UR4, UR5, 0x3, URZ ;  /* 0x0000000305047899 */ /* 0x000fe2000800063f */
[----:B------:R-:W-:Y:S01]  /*13c0*/  IMAD.SHL.U32 R60, R6, 0x2, RZ ;  /* 0x00000002063c7824 */ /* 0x000fe200078e00ff */
[----:B------:R-:W-:Y:S01]  /*13d0*/  UIADD3 UR5, UR40, 0x100, URZ ;  /* 0x0000010028057890 */ /* 0x000fe2000fffe03f */
[----:B------:R-:W-:Y:S01]  /*13e0*/  IMAD.U32 R73, RZ, RZ, UR7 ;  /* 0x00000007ff497e24 */ /* 0x000fe2000f8e00ff */
[----:B------:R-:W1:Y:S01]  /*13f0*/  LDC R67, c[0x0][0x600] ;  /* 0x00018000ff437b82 */ /* 0x000e620000000800 */
[----:B------:R-:W-:Y:S01]  /*1400*/  IMAD.WIDE R58, R3, 0x10, R58 ;  /* 0x00000010033a7825 */ /* 0x000fe200078e023a */
[----:B------:R-:W-:Y:S01]  /*1410*/  UIADD3 UR6, UR40, 0x18100, URZ ;  /* 0x0001810028067890 */ /* 0x000fe2000fffe03f */
[----:B------:R-:W-:Y:S01]  /*1420*/  SHF.R.S32.HI R61, RZ, 0x1f, R60 ;  /* 0x0000001fff3d7819 */ /* 0x000fe2000001143c */
[----:B------:R-:W-:Y:S01]  /*1430*/  USHF.R.U32.HI UR5, URZ, 0x4, UR5 ;  /* 0x000000043f057899 */ /* 0x000fe20008011605 */
[----:B------:R-:W-:Y:S01]  /*1440*/  IMAD.MOV.U32 R3, RZ, RZ, -0x1 ;  /* 0xffffffffff037424 */ /* 0x000fe200078e00ff */
[----:B------:R-:W-:Y:S01]  /*1450*/  USHF.R.U32.HI UR6, URZ, 0x4, UR6 ;  /* 0x000000043f067899 */ /* 0x000fe20008011606 */
[----:B------:R-:W-:Y:S01]  /*1460*/  VIADD R69, R69, UR8 ;  /* 0x0000000845457c36 */ /* 0x000fe20008000000 */
[----:B------:R-:W-:Y:S01]  /*1470*/  UIADD3 UR41, UR40, 0x40, URZ ;  /* 0x0000004028297890 */ /* 0x000fe2000fffe03f */
[C---:B----4-:R-:W-:Y:S01]  /*1480*/  SHF.L.U64.HI R63, R62.reuse, 0x3, R63 ;  /* 0x000000033e3f7819 */ /* 0x050fe2000001023f */
[----:B------:R-:W-:Y:S01]  /*1490*/  ULOP3.LUT UR4, UR4, 0x8, URZ, 0xc0, !UPT ;  /* 0x0000000804047892 */ /* 0x000fe2000f8ec03f */
[-C--:B---3--:R-:W-:Y:S01]  /*14a0*/  SHF.L.U32 R3, R3, R64.reuse, RZ ;  /* 0x0000004003037219 */ /* 0x088fe200000006ff */
[----:B------:R-:W-:Y:S01]  /*14b0*/  ULOP3.LUT UR5, UR5, 0x3fff, URZ, 0xc0, !UPT ;  /* 0x00003fff05057892 */ /* 0x000fe2000f8ec03f */
[----:B------:R-:W-:Y:S01]  /*14c0*/  SHF.L.U32 R64, R5, R64, RZ ;  /* 0x0000004005407219 */ /* 0x000fe200000006ff */
[----:B------:R-:W-:Y:S01]  /*14d0*/  ULOP3.LUT UR6, UR6, 0x3fff, URZ, 0xc0, !UPT ;  /* 0x00003fff06067892 */ /* 0x000fe2000f8ec03f */
[----:B------:R-:W-:Y:S01]  /*14e0*/  IMAD.SHL.U32 R62, R62, 0x8, RZ ;  /* 0x000000083e3e7824 */ /* 0x000fe200078e00ff */
[----:B------:R-:W-:Y:S01]  /*14f0*/  LOP3.LUT R68, RZ, R3, RZ, 0x33, !PT ;  /* 0x00000003ff447212 */ /* 0x000fe200078e33ff */
[----:B0-----:R-:W-:Y:S01]  /*1500*/  IMAD R65, R6, -0x2, R65 ;  /* 0xfffffffe06417824 */ /* 0x001fe200078e0241 */
[----:B------:R-:W-:-:S02]  /*1510*/  ULEA UR43, UR43, UR41, 0x3 ;  /* 0x000000292b2b7291 */ /* 0x000fc4000f8e183f */
[----:B------:R-:W-:Y:S02]  /*1520*/  ULOP3.LUT UR44, UR4, 0x8, URZ, 0x3c, !UPT ;  /* 0x00000008042c7892 */ /* 0x000fe4000f8e3c3f */
[----:B------:R-:W-:Y:S01]  /*1530*/  ULOP3.LUT UR45, UR4, 0x18, URZ, 0x3c, !UPT ;  /* 0x00000018042d7892 */ /* 0x000fe2000f8e3c3f */
[----:B-1----:R-:W-:Y:S01]  /*1540*/  VIADD R67, R67, 0xffffffff ;  /* 0xffffffff43437836 */ /* 0x002fe20000000000 */
[----:B------:R-:W-:Y:S02]  /*1550*/  ULOP3.LUT UR46, UR5, 0x10000, URZ, 0xfc, !UPT ;  /* 0x00010000052e7892 */ /* 0x000fe4000f8efc3f */
[----:B------:R-:W-:Y:S01]  /*1560*/  ULOP3.LUT UR47, UR6, 0x10000, URZ, 0xfc, !UPT ;  /* 0x00010000062f7892 */ /* 0x000fe2000f8efc3f */
[----:B--2---:R-:W-:-:S11]  /*1570*/  SHF.L.U64.HI R66, R8, 0x1, R0 ;  /* 0x0000000108427819 */ /* 0x004fd60000010200 */
.L_x_98:
[----:B------:R-:W-:-:S04]  /*1580*/  SHF.L.U32 R0, R73, 0x1f, RZ ;  /* 0x0000001f49007819 */ /* 0x000fc800000006ff */
[----:B------:R-:W0:Y:S02]  /*1590*/  SYNCS.PHASECHK.TRANS64.TRYWAIT P0, [UR43+-0x8], R0 ;  /* 0xfffff800ff0075a7 */ /* 0x000e24000800016b */
[----:B01--4-:R-:W-:Y:S05]  /*15a0*/  @!P0 BRA `(.L_x_15) ;  /* 0x0000004c00b48947 */ /* 0x013fea0003800000 */
.L_x_119:
[----:B------:R-:W-:Y:S02]  /*15b0*/  ULDC UR4, c[0x0][0x28c] ;  /* 0x0000a30000047ab9 */ /* 0x000fe40000000800 */
[----:B------:R-:W-:-:S13]  /*15c0*/  ISETP.LT.AND P0, PT, RZ, UR4, PT ;  /* 0x00000004ff007c0c */ /* 0x000fda000bf01270 */
[----:B------:R-:W-:Y:S05]  /*15d0*/  @P0 BRA `(.L_x_16) ;  /* 0x0000000000400947 */ /* 0x000fea0003800000 */
[----:B0-----:R-:W-:Y:S01]  /*15e0*/  MOV R0, 0x0 ;  /* 0x0000000000007802 */ /* 0x001fe20000000f00 */
[----:B------:R-:W-:Y:S01]  /*15f0*/  ULDC.64 UR4, c[0x4][0x68] ;  /* 0x01001a0000047ab9 */ /* 0x000fe20000000a00 */
[----:B------:R-:W-:Y:S01]  /*1600*/  ULDC.64 UR6, c[0x4][0x8] ;  /* 0x0100020000067ab9 */ /* 0x000fe20000000a00 */
[----:B------:R-:W-:Y:S01]  /*1610*/  IMAD.U32 R4, RZ, RZ, UR4 ;  /* 0x00000004ff047e24 */ /* 0x000fe2000f8e00ff */
[----:B------:R0:W1:Y:S01]  /*1620*/  LDC.64 R14, c[0x4][R0] ;  /* 0x01000000000e7b82 */ /* 0x0000620000000a00 */
[----:B------:R-:W-:Y:S01]  /*1630*/  IMAD.U32 R5, RZ, RZ, UR5 ;  /* 0x00000005ff057e24 */ /* 0x000fe2000f8e00ff */
[----:B------:R-:W-:Y:S01]  /*1640*/  ULDC.64 UR4, c[0x4][0x70] ;  /* 0x01001c0000047ab9 */ /* 0x000fe20000000a00 */
[----:B------:R-:W-:Y:S02]  /*1650*/  IMAD.U32 R10, RZ, RZ, UR6 ;  /* 0x00000006ff0a7e24 */ /* 0x000fe4000f8e00ff */
[----:B------:R-:W-:Y:S02]  /*1660*/  IMAD.U32 R6, RZ, RZ, UR4 ;  /* 0x00000004ff067e24 */ /* 0x000fe4000f8e00ff */
[----:B------:R-:W-:-:S02]  /*1670*/  IMAD.U32 R7, RZ, RZ, UR5 ;  /* 0x00000005ff077e24 */ /* 0x000fc4000f8e00ff */
[----:B------:R-:W-:Y:S02]  /*1680*/  IMAD.U32 R11, RZ, RZ, UR7 ;  /* 0x00000007ff0b7e24 */ /* 0x000fe4000f8e00ff */
[----:B------:R-:W-:Y:S02]  /*1690*/  IMAD.MOV.U32 R8, RZ, RZ, 0x1e1 ;  /* 0x000001e1ff087424 */ /* 0x000fe400078e00ff */
[----:B------:R-:W-:Y:S02]  /*16a0*/  IMAD.MOV.U32 R12, RZ, RZ, 0x1 ;  /* 0x00000001ff0c7424 */ /* 0x000fe400078e00ff */
[----:B0-----:R-:W-:-:S07]  /*16b0*/  IMAD.MOV.U32 R13, RZ, RZ, RZ ;  /* 0x000000ffff0d7224 */ /* 0x001fce00078e00ff */
[----:B------:R-:W-:-:S07]  /*16c0*/  LEPC R20, `(.L_x_16) ;  /* 0x000000001014794e */ /* 0x000fce0000000000 */
[----:B-1---5:R-:W-:Y:S05]  /*16d0*/  CALL.ABS.NOINC R14 ;  /* 0x000000000e007343 */ /* 0x022fea0003c00000 */
.L_x_16:
[----:B------:R-:W-:-:S13]  /*16e0*/  ISETP.NE.AND P0, PT, R72, 0x3, PT ;  /* 0x000000034800780c */ /* 0x000fda0003f05270 */
[----:B------:R-:W-:Y:S05]  /*16f0*/  @!P0 BRA `(.L_x_17) ;  /* 0x0000000000048947 */ /* 0x000fea0003800000 */
[----:B------:R-:W-:Y:S01]  /*1700*/  BPT.TRAP 0x1 ;  /* 0x000000040000795c */ /* 0x000fe20000300000 */
.L_x_17:
[----:B0-----:R-:W-:Y:S02]  /*1710*/  IMAD.U32 R3, RZ, RZ, UR36 ;  /* 0x00000024ff037e24 */ /* 0x001fe4000f8e00ff */
[----:B------:R-:W-:-:S03]  /*1720*/  IMAD.U32 R0, RZ, RZ, UR38 ;  /* 0x00000026ff007e24 */ /* 0x000fc6000f8e00ff */
[----:B------:R-:W-:Y:S02]  /*1730*/  LEA R3, R3, UR40, 0x3 ;  /* 0x0000002803037c11 */ /* 0x000fe4000f8e18ff */
[----:B------:R-:W-:-:S04]  /*1740*/  SHF.L.U32 R0, R0, 0x1f, RZ ;  /* 0x0000001f00007819 */ /* 0x000fc800000006ff */
[----:B------:R0:W1:Y:S01]  /*1750*/  SYNCS.PHASECHK.TRANS64.TRYWAIT P1, [R3+URZ], R0 ;  /* 0x00000000030075a7 */ /* 0x000062000802017f */
[----:B------:R-:W-:Y:S05]  /*1760*/  @!P0 BRA `(.L_x_18) ;  /* 0x0000000000048947 */ /* 0x000fea0003800000 */
[----:B------:R-:W-:Y:S01]  /*1770*/  BPT.TRAP 0x1 ;  /* 0x000000040000795c */ /* 0x000fe20000300000 */
.L_x_18:
[----:B-1----:R-:W-:Y:S05]  /*1780*/  @P1 BRA `(.L_x_19) ;  /* 0x0000000000081947 */ /* 0x002fea0003800000 */
[----:B------:R-:W1:Y:S02]  /*1790*/  SYNCS.PHASECHK.TRANS64.TRYWAIT P1, [R3+URZ], R0 ;  /* 0x00000000030075a7 */ /* 0x000e64000802017f */
[----:B-1----:R-:W-:Y:S05]  /*17a0*/  @!P1 BRA `(.L_x_20) ;  /* 0x0000004c004c9947 */ /* 0x002fea0003800000 */
.L_x_19:
[----:B------:R-:W-:Y:S05]  /*17b0*/  WARPSYNC.ALL ;  /* 0x0000000000007948 */ /* 0x000fea0003800000 */
[----:B------:R-:W-:Y:S01]  /*17c0*/  ULEA UR9, UR36, UR46, 0xb ;  /* 0x0000002e24097291 */ /* 0x000fe2000f8e583f */
[----:B------:R-:W-:Y:S01]  /*17d0*/  WARPGROUP.ARRIVE ;  /* 0x00000000000079c5 */ /* 0x000fe20000000000 */
[----:B------:R-:W-:Y:S01]  /*17e0*/  ULEA UR8, UR36, UR47, 0xb ;  /* 0x0000002f24087291 */ /* 0x000fe2000f8e583f */
[----:B01----:R-:W-:Y:S01]  /*17f0*/  IMAD.U32 R0, RZ, RZ, UR42 ;  /* 0x0000002aff007e24 */ /* 0x003fe2000f8e00ff */
[----:B------:R-:W-:Y:S01]  /*1800*/  UMOV UR5, 0x40000040 ;  /* 0x4000004000057882 */ /* 0x000fe20000000000 */
[----:B------:R-:W-:-:S02]  /*1810*/  UMOV UR7, 0x40000040 ;  /* 0x4000004000077882 */ /* 0x000fc40000000000 */
[----:B------:R-:W-:Y:S01]  /*1820*/  UMOV UR4, UR9 ;  /* 0x0000000900047c82 */ /* 0x000fe20008000000 */
[----:B------:R-:W-:Y:S01]  /*1830*/  ISETP.GE.AND P1, PT, R0, 0x1, PT ;  /* 0x000000010000780c */ /* 0x000fe20003f26270 */
[----:B------:R-:W-:Y:S02]  /*1840*/  UMOV UR6, UR8 ;  /* 0x0000000800067c82 */ /* 0x000fe40008000000 */
[----:B------:R-:W-:Y:S01]  /*1850*/  HGMMA.64x64x8.F32.TF32 R24, gdesc[UR4], RZ, !UPT, gsb0 ;  /* 0x04e00000041879f0 */ /* 0x000fe2000c0028ff */
[----:B------:R-:W-:Y:S02]  /*1860*/  UIADD3 UR4, UR9, 0x2, URZ ;  /* 0x0000000209047890 */ /* 0x000fe4000fffe03f */
[----:B------:R-:W-:Y:S01]  /*1870*/  UIADD3 UR6, UR8, 0x2, URZ ;  /* 0x0000000208067890 */ /* 0x000fe2000fffe03f */
[----:B------:R-:W-:Y:S01]  /*1880*/  UMOV UR5, 0x40000040 ;  /* 0x4000004000057882 */ /* 0x000fe20000000000 */
[----:B------:R-:W-:Y:S01]  /*1890*/  UMOV UR7, 0x40000040 ;  /* 0x4000004000077882 */ /* 0x000fe20000000000 */
[----:B------:R-:W-:-:S02]  /*18a0*/  WARPGROUP.DEPBAR.LE gsb0, 0x0 ;  /* 0x00008000000079c5 */ /* 0x000fc40000010000 */
[----:B------:R-:W-:-:S06]  /*18b0*/  WARPGROUP.ARRIVE ;  /* 0x00000000000079c5 */ /* 0x000fcc0000000000 */
[----:B------:R-:W-:Y:S01]  /*18c0*/  HGMMA.64x64x8.F32.TF32 R24, gdesc[UR4], R24, gsb0 ;  /* 0x04e00000041879f0 */ /* 0x000fe20008002818 */
[----:B------:R-:W-:Y:S02]  /*18d0*/  UIADD3 UR4, UR9, 0x4, URZ ;  /* 0x0000000409047890 */ /* 0x000fe4000fffe03f */
[----:B------:R-:W-:Y:S01]  /*18e0*/  UIADD3 UR6, UR8, 0x4, URZ ;  /* 0x0000000408067890 */ /* 0x000fe2000fffe03f */
[----:B------:R-:W-:Y:S01]  /*18f0*/  UMOV UR5, 0x40000040 ;  /* 0x4000004000057882 */ /* 0x000fe20000000000 */
[----:B------:R-:W-:Y:S01]  /*1900*/  UMOV UR7, 0x40000040 ;  /* 0x4000004000077882 */ /* 0x000fe20000000000 */
[----:B------:R-:W-:Y:S02]  /*1910*/  WARPGROUP.DEPBAR.LE gsb0, 0x0 ;  /* 0x00008000000079c5 */ /* 0x000fe40000010000 */
        /* <DEDUP_REMOVED lines=92> */
[----:B------:R-:W-:Y:S03]  /*1ee0*/  HGMMA.64x64x8.F32.TF32 R24, gdesc[UR4], R24, gsb0 ;  /* 0x04e00000041879f0 */ /* 0x000fe60008002818 */
[----:B------:R-:W-:Y:S02]  /*1ef0*/  WARPGROUP.DEPBAR.LE gsb0, 0x0 ;  /* 0x00008000000079c5 */ /* 0x000fe40000010000 */
[----:B------:R-:W-:Y:S05]  /*1f00*/  @!P1 BRA `(.L_x_21) ;  /* 0x0000000800609947 */ /* 0x000fea0003800000 */
[----:B------:R-:W-:Y:S01]  /*1f10*/  UIADD3 UR5, UR36, 0x1, URZ ;  /* 0x0000000124057890 */ /* 0x000fe2000fffe03f */
[----:B------:R-:W-:-:S03]  /*1f20*/  IMAD.U32 R0, RZ, RZ, UR42 ;  /* 0x0000002aff007e24 */ /* 0x000fc6000f8e00ff */
[----:B------:R-:W-:-:S04]  /*1f30*/  UISETP.NE.AND UP0, UPT, UR5, 0x3, UPT ;  /* 0x000000030500788c */ /* 0x000fc8000bf05270 */
[----:B------:R-:W-:Y:S02]  /*1f40*/  USEL UR4, URZ, 0x1, UP0 ;  /* 0x000000013f047887 */ /* 0x000fe40008000000 */
[----:B------:R-:W-:Y:S02]  /*1f50*/  USEL UR5, UR5, URZ, UP0 ;  /* 0x0000003f05057287 */ /* 0x000fe40008000000 */
[----:B------:R-:W-:-:S06]  /*1f60*/  ULOP3.LUT UR4, UR38, UR4, URZ, 0x3c, !UPT ;  /* 0x0000000426047292 */ /* 0x000fcc000f8e3c3f */
[----:B------:R-:W-:Y:S01]  /*1f70*/  IMAD.U32 R5, RZ, RZ, UR4 ;  /* 0x00000004ff057e24 */ /* 0x000fe2000f8e00ff */
[----:B------:R-:W-:-:S06]  /*1f80*/  UMOV UR4, UR36 ;  /* 0x0000002400047c82 */ /* 0x000fcc0008000000 */
.L_x_28:
[----:B01----:R-:W-:Y:S05]  /*1f90*/  @!P0 BRA `(.L_x_22) ;  /* 0x0000000000048947 */ /* 0x003fea0003800000 */
[----:B------:R-:W-:Y:S01]  /*1fa0*/  BPT.TRAP 0x1 ;  /* 0x000000040000795c */ /* 0x000fe20000300000 */
.L_x_22:
[----:B------:R-:W-:Y:S01]  /*1fb0*/  ULEA UR6, UR5, UR40, 0x3 ;  /* 0x0000002805067291 */ /* 0x000fe2000f8e183f */
[----:B------:R-:W-:-:S08]  /*1fc0*/  SHF.L.U32 R3, R5, 0x1f, RZ ;  /* 0x0000001f05037819 */ /* 0x000fd000000006ff */
[----:B------:R0:W1:Y:S01]  /*1fd0*/  SYNCS.PHASECHK.TRANS64.TRYWAIT P1, [UR6], R3 ;  /* 0x00000003ff0075a7 */ /* 0x0000620008020146 */
[----:B------:R-:W-:Y:S05]  /*1fe0*/  @!P0 BRA `(.L_x_23) ;  /* 0x0000000000048947 */ /* 0x000fea0003800000 */
[----:B------:R-:W-:Y:S01]  /*1ff0*/  BPT.TRAP 0x1 ;  /* 0x000000040000795c */ /* 0x000fe20000300000 */
.L_x_23:
[----:B-1----:R-:W-:Y:S05]  /*2000*/  @P1 BRA `(.L_x_24) ;  /* 0x0000000000081947 */ /* 0x002fea0003800000 */
[----:B------:R-:W1:Y:S02]  /*2010*/  SYNCS.PHASECHK.TRANS64.TRYWAIT P1, [UR6], R3 ;  /* 0x00000003ff0075a7 */ /* 0x000e640008020146 */
[----:B-1----:R-:W-:Y:S05]  /*2020*/  @!P1 BRA `(.L_x_25) ;  /* 0x0000004400409947 */ /* 0x002fea0003800000 */
.L_x_24:
[----:B------:R-:W-:Y:S01]  /*2030*/  ULEA UR6, UR5, UR47, 0xb ;  /* 0x0000002f05067291 */ /* 0x000fe2000f8e583f */
[----:B------:R-:W-:Y:S01]  /*2040*/  WARPGROUP.ARRIVE ;  /* 0x00000000000079c5 */ /* 0x000fe20000000000 */
[----:B------:R-:W-:Y:S01]  /*2050*/  ULEA UR7, UR5, UR46, 0xb ;  /* 0x0000002e05077291 */ /* 0x000fe2000f8e583f */
[----:B------:R-:W-:Y:S01]  /*2060*/  UMOV UR11, 0x40000040 ;  /* 0x40000040000b7882 */ /* 0x000fe20000000000 */
[----:B------:R-:W-:-:S03]  /*2070*/  UMOV UR9, 0x40000040 ;  /* 0x4000004000097882 */ /* 0x000fc60000000000 */
[----:B------:R-:W-:Y:S02]  /*2080*/  UMOV UR10, UR6 ;  /* 0x00000006000a7c82 */ /* 0x000fe40008000000 */
[----:B------:R-:W-:Y:S02]  /*2090*/  UMOV UR8, UR7 ;  /* 0x0000000700087c82 */ /* 0x000fe40008000000 */
[----:B------:R-:W-:Y:S01]  /*20a0*/  HGMMA.64x64x8.F32.TF32 R24, gdesc[UR8], R24, gsb0 ;  /* 0x04e00000081879f0 */ /* 0x000fe20008002818 */
        /* <DEDUP_REMOVED lines=107> */
[----:B------:R-:W-:Y:S01]  /*2760*/  BPT.TRAP 0x1 ;  /* 0x000000040000795c */ /* 0x000fe20000300000 */
.L_x_26:
[----:B------:R-:W-:Y:S01]  /*2770*/  ULEA UR6, UR4, UR40, 0x3 ;  /* 0x0000002804067291 */ /* 0x000fe2000f8e183f */
[----:B------:R-:W-:-:S03]  /*2780*/  ISETP.GT.U32.AND P1, PT, R23, 0x1, PT ;  /* 0x000000011700780c */ /* 0x000fc60003f24070 */
[----:B------:R-:W-:-:S04]  /*2790*/  UIADD3 UR6, UR6, 0x18, URZ ;  /* 0x0000001806067890 */ /* 0x000fc8000fffe03f */
[----:B------:R-:W-:-:S09]  /*27a0*/  UPRMT UR6, URZ, 0x654, UR6 ;  /* 0x000006543f067896 */ /* 0x000fd20008000006 */
[----:B------:R-:W-:Y:S01]  /*27b0*/  SYNCS.ARRIVE.TRANS64.RED.A1T0 RZ, [UR6], RZ ;  /* 0x000000ffffff79a7 */ /* 0x000fe20008100406 */
[----:B------:R-:W-:Y:S05]  /*27c0*/  @P1 BRA `(.L_x_27) ;  /* 0x0000000000041947 */ /* 0x000fea0003800000 */
[----:B------:R-:W-:Y:S01]  /*27d0*/  BPT.TRAP 0x1 ;  /* 0x000000040000795c */ /* 0x000fe20000300000 */
.L_x_27:
[----:B------:R-:W-:Y:S01]  /*27e0*/  UIADD3 UR5, UR5, 0x1, URZ ;  /* 0x0000000105057890 */ /* 0x000fe2000fffe03f */
[C---:B------:R-:W-:Y:S01]  /*27f0*/  ISETP.GT.AND P1, PT, R0.reuse, 0x1, PT ;  /* 0x000000010000780c */ /* 0x040fe20003f24270 */
[----:B------:R-:W-:Y:S01]  /*2800*/  UIADD3 UR4, UR4, 0x1, URZ ;  /* 0x0000000104047890 */ /* 0x000fe2000fffe03f */
[----:B------:R-:W-:Y:S01]  /*2810*/  VIADD R0, R0, 0xffffffff ;  /* 0xffffffff00007836 */ /* 0x000fe20000000000 */
[----:B------:R-:W-:Y:S02]  /*2820*/  UISETP.NE.AND UP0, UPT, UR5, 0x3, UPT ;  /* 0x000000030500788c */ /* 0x000fe4000bf05270 */
[----:B------:R-:W-:Y:S02]  /*2830*/  UISETP.NE.AND UP1, UPT, UR4, 0x3, UPT ;  /* 0x000000030400788c */ /* 0x000fe4000bf25270 */
[----:B------:R-:W-:Y:S02]  /*2840*/  USEL UR6, URZ, 0x1, UP0 ;  /* 0x000000013f067887 */ /* 0x000fe40008000000 */
[----:B------:R-:W-:-:S02]  /*2850*/  USEL UR5, UR5, URZ, UP0 ;  /* 0x0000003f05057287 */ /* 0x000fc40008000000 */
[----:B------:R-:W-:Y:S02]  /*2860*/  USEL UR4, UR4, URZ, UP1 ;  /* 0x0000003f04047287 */ /* 0x000fe40008800000 */
[----:B------:R-:W-:Y:S01]  /*2870*/  LOP3.LUT R5, R5, UR6, RZ, 0x3c, !PT ;  /* 0x0000000605057c12 */ /* 0x000fe2000f8e3cff */
[----:B------:R-:W-:Y:S09]  /*2880*/  @P1 BRA `(.L_x_28) ;  /* 0xfffffff400c01947 */ /* 0x000ff2000383ffff */
.L_x_21:
[----:B------:R-:W2:Y:S01]  /*2890*/  LDC R0, c[0x0][0x28c] ;  /* 0x0000a300ff007b82 */ /* 0x000ea20000000800 */
[----:B01----:R-:W-:-:S04]  /*28a0*/  IMAD.U32 R3, RZ, RZ, UR44 ;  /* 0x0000002cff037e24 */ /* 0x003fc8000f8e00ff */
[----:B------:R0:W-:Y:S01]  /*28b0*/  SYNCS.ARRIVE.TRANS64.A1T0 RZ, [R3+UR41], RZ ;  /* 0x000000ff03ff79a7 */ /* 0x0001e20008100029 */
[----:B--2---:R-:W-:-:S13]  /*28c0*/  ISETP.GE.AND P1, PT, R0, 0x1, PT ;  /* 0x000000010000780c */ /* 0x004fda0003f26270 */
[----:B0-----:R-:W-:Y:S05]  /*28d0*/  @!P1 BRA `(.L_x_29) ;  /* 0x0000000000349947 */ /* 0x001fea0003800000 */
[----:B------:R-:W-:Y:S05]  /*28e0*/  @!P0 BRA `(.L_x_30) ;  /* 0x0000000000048947 */ /* 0x000fea0003800000 */
[----:B------:R-:W-:Y:S01]  /*28f0*/  BPT.TRAP 0x1 ;  /* 0x000000040000795c */ /* 0x000fe20000300000 */
.L_x_30:
[----:B------:R-:W-:Y:S01]  /*2900*/  UIADD3 UR6, UR36, UR42, URZ ;  /* 0x0000002a24067290 */ /* 0x000fe2000fffe03f */
[----:B------:R-:W-:-:S03]  /*2910*/  ISETP.GT.U32.AND P0, PT, R23, 0x1, PT ;  /* 0x000000011700780c */ /* 0x000fc60003f04070 */
[----:B------:R-:W-:-:S04]  /*2920*/  UIMAD.WIDE.U32 UR4, UR6, -0x55555555, URZ ;  /* 0xaaaaaaab060478a5 */ /* 0x000fc8000f8e003f */
[----:B------:R-:W-:-:S04]  /*2930*/  USHF.R.U32.HI UR4, URZ, 0x1, UR5 ;  /* 0x000000013f047899 */ /* 0x000fc80008011605 */
[----:B------:R-:W-:-:S04]  /*2940*/  UIMAD UR6, UR4, -0x3, UR6 ;  /* 0xfffffffd040678a4 */ /* 0x000fc8000f8e0206 */
[----:B------:R-:W-:-:S04]  /*2950*/  ULEA UR6, UR6, UR40, 0x3 ;  /* 0x0000002806067291 */ /* 0x000fc8000f8e183f */
[----:B------:R-:W-:-:S04]  /*2960*/  UIADD3 UR6, UR6, 0x18, URZ ;  /* 0x0000001806067890 */ /* 0x000fc8000fffe03f */
[----:B------:R-:W-:-:S09]  /*2970*/  UPRMT UR6, URZ, 0x654, UR6 ;  /* 0x000006543f067896 */ /* 0x000fd20008000006 */
[----:B------:R-:W-:Y:S01]  /*2980*/  SYNCS.ARRIVE.TRANS64.RED.A1T0 RZ, [UR6], RZ ;  /* 0x000000ffffff79a7 */ /* 0x000fe20008100406 */
[----:B------:R-:W-:Y:S05]  /*2990*/  @P0 BRA `(.L_x_29) ;  /* 0x0000000000040947 */ /* 0x000fea0003800000 */
[----:B------:R-:W-:Y:S01]  /*29a0*/  BPT.TRAP 0x1 ;  /* 0x000000040000795c */ /* 0x000fe20000300000 */
.L_x_29:
[----:B------:R-:W-:Y:S01]  /*29b0*/  SHF.L.U32 R0, R73, 0x1f, RZ ;  /* 0x0000001f49007819 */ /* 0x000fe200000006ff */
[----:B------:R-:W-:Y:S01]  /*29c0*/  UIADD3 UR36, UR36, UR39, URZ ;  /* 0x0000002724247290 */ /* 0x000fe2000fffe03f */
[----:B------:R-:W-:Y:S01]  /*29d0*/  SHF.R.S32.HI R9, RZ, 0x1f, R19 ;  /* 0x0000001fff097819 */ /* 0x000fe20000011413 */
[----:B------:R-:W-:Y:S01]  /*29e0*/  UISETP.GE.U32.AND UP1, UPT, UR39, 0x3, UPT ;  /* 0x000000032700788c */ /* 0x000fe2000bf26070 */
[----:B------:R-:W0:Y:S01]  /*29f0*/  SYNCS.PHASECHK.TRANS64.TRYWAIT P0, [UR43+0x8], R0 ;  /* 0x00000800ff0075a7 */ /* 0x000e22000800016b */
[----:B------:R-:W-:-:S04]  /*2a00*/  UISETP.GT.U32.AND UP0, UPT, UR36, 0x2, UPT ;  /* 0x000000022400788c */ /* 0x000fc8000bf04070 */
[----:B------:R-:W-:-:S04]  /*2a10*/  UISETP.LT.U32.AND UP0, UPT, UR39, 0x3, UP0 ;  /* 0x000000032700788c */ /* 0x000fc80008701070 */
[----:B------:R-:W-:Y:S02]  /*2a20*/  USEL UR6, URZ, 0x1, !UP0 ;  /* 0x000000013f067887 */ /* 0x000fe4000c000000 */
[----:B------:R-:W-:Y:S02]  /*2a30*/  @UP1 UIMAD.WIDE.U32 UR4, UR36, -0x55555555, URZ ;  /* 0xaaaaaaab240418a5 */ /* 0x000fe4000f8e003f */
[----:B------:R-:W-:Y:S02]  /*2a40*/  ULOP3.LUT UR38, UR38, UR6, URZ, 0x3c, !UPT ;  /* 0x0000000626267292 */ /* 0x000fe4000f8e3c3f */
[----:B------:R-:W-:-:S04]  /*2a50*/  @UP1 USHF.R.U32.HI UR4, URZ, 0x1, UR5 ;  /* 0x000000013f041899 */ /* 0x000fc80008011605 */
[----:B------:R-:W-:Y:S01]  /*2a60*/  @UP1 ULOP3.LUT UR38, UR38, 0x1, UR4, 0x78, !UPT ;  /* 0x0000000126261892 */ /* 0x000fe2000f8e7804 */
[----:B0-----:R-:W-:Y:S11]  /*2a70*/  @!P0 BRA `(.L_x_31) ;  /* 0x0000003800c48947 */ /* 0x001ff60003800000 */
.L_x_120:
[----:B------:R-:W-:Y:S01]  /*2a80*/  ULDC.64 UR4, c[0x0][0x5d0] ;  /* 0x0001740000047ab9 */ /* 0x000fe20000000a00 */
[----:B------:R-:W-:Y:S01]  /*2a90*/  ULDC UR6, c[0x0][0x284] ;  /* 0x0000a10000067ab9 */ /* 0x000fe20000000800 */
[----:B0-----:R-:W-:Y:S02]  /*2aa0*/  IMAD R0, R9, UR4, RZ ;  /* 0x0000000409007c24 */ /* 0x001fe4000f8e02ff */
[----:B------:R-:W-:Y:S02]  /*2ab0*/  IMAD.SHL.U32 R12, R18, 0x40, RZ ;  /* 0x00000040120c7824 */ /* 0x000fe400078e00ff */
[C---:B------:R-:W-:Y:S02]  /*2ac0*/  IMAD R3, R19.reuse, UR5, R0 ;  /* 0x0000000513037c24 */ /* 0x040fe4000f8e0200 */
[----:B------:R-:W-:Y:S01]  /*2ad0*/  IMAD.SHL.U32 R0, R22, 0x40, RZ ;  /* 0x0000004016007824 */ /* 0x000fe200078e00ff */
[----:B------:R-:W-:Y:S01]  /*2ae0*/  SHF.R.S32.HI R13, RZ, 0x1f, R12 ;  /* 0x0000001fff0d7819 */ /* 0x000fe2000001140c */
[----:B------:R-:W-:Y:S01]  /*2af0*/  IMAD.WIDE.U32 R4, R19, UR4, R60 ;  /* 0x0000000413047c25 */ /* 0x000fe2000f8e003c */
[----:B------:R-:W-:-:S02]  /*2b00*/  ULDC.64 UR4, c[0x0][0x5c8] ;  /* 0x0001720000047ab9 */ /* 0x000fc40000000a00 */
[----:B------:R-:W-:Y:S01]  /*2b10*/  ISETP.GE.AND P0, PT, R0, UR6, PT ;  /* 0x0000000600007c0c */ /* 0x000fe2000bf06270 */
[----:B------:R-:W-:Y:S01]  /*2b20*/  ULDC UR6, c[0x0][0x288] ;  /* 0x0000a20000067ab9 */ /* 0x000fe20000000800 */
[----:B------:R-:W-:Y:S01]  /*2b30*/  IADD3 R4, P1, R12, R4, RZ ;  /* 0x000000040c047210 */ /* 0x000fe20007f3e0ff */
[----:B------:R-:W-:Y:S01]  /*2b40*/  IMAD.WIDE R20, R22, 0x40, R58 ;  /* 0x0000004016147825 */ /* 0x000fe200078e023a */
[----:B------:R-:W-:Y:S02]  /*2b50*/  ISETP.GE.OR P0, PT, R12, UR6, P0 ;  /* 0x000000060c007c0c */ /* 0x000fe40008706670 */
[----:B------:R-:W-:Y:S01]  /*2b60*/  IADD3.X R5, R13, R5, R3, P1, !PT ;  /* 0x000000050d057210 */ /* 0x000fe20000ffe403 */
[----:B------:R-:W-:-:S04]  /*2b70*/  IMAD R7, R21, UR4, RZ ;  /* 0x0000000415077c24 */ /* 0x000fc8000f8e02ff */
[C---:B------:R-:W-:Y:S02]  /*2b80*/  IMAD R7, R20.reuse, UR5, R7 ;  /* 0x0000000514077c24 */ /* 0x040fe4000f8e0207 */
[----:B------:R-:W-:-:S04]  /*2b90*/  IMAD.WIDE.U32 R70, R20, UR4, R4 ;  /* 0x0000000414467c25 */ /* 0x000fc8000f8e0004 */
[----:B------:R-:W-:Y:S05]  /*2ba0*/  @P0 BRA `(.L_x_32) ;  /* 0x0000002000540947 */ /* 0x000fea0003800000 */
[----:B-----5:R-:W-:Y:S01]  /*2bb0*/  FSETP.NEU.AND P1, PT, R57, RZ, PT ;  /* 0x000000ff3900720b */ /* 0x020fe20003f2d000 */
[----:B------:R-:W-:Y:S01]  /*2bc0*/  IMAD.IADD R22, R65, 0x1, -R12 ;  /* 0x0000000141167824 */ /* 0x000fe200078e0a0c */
[----:B------:R-:W-:Y:S01]  /*2bd0*/  BSSY B0, `(.L_x_32) ;  /* 0x0000212000007945 */ /* 0x000fe20003800000 */
[----:B------:R-:W-:Y:S02]  /*2be0*/  IMAD.IADD R0, R69, 0x1, -R0 ;  /* 0x0000000145007824 */ /* 0x000fe400078e0a00 */
[----:B------:R-:W-:Y:S01]  /*2bf0*/  IMAD.IADD R7, R71, 0x1, R7 ;  /* 0x0000000147077824 */ /* 0x000fe200078e0207 */
[----:B------:R-:W-:-:S04]  /*2c00*/  ISETP.GT.AND P0, PT, R22, RZ, PT ;  /* 0x000000ff1600720c */ /* 0x000fc80003f04270 */
[----:B------:R-:W-:-:S03]  /*2c10*/  ISETP.GT.AND P2, PT, R0, RZ, P0 ;  /* 0x000000ff0000720c */ /* 0x000fc60000744270 */
[----:B------:R-:W-:Y:S10]  /*2c20*/  @!P1 BRA `(.L_x_33) ;  /* 0x0000001400d89947 */ /* 0x000ff40003800000 */
[----:B------:R-:W0:Y:S01]  /*2c30*/  LDC.64 R74, c[0x0][0x5b8] ;  /* 0x00016e00ff4a7b82 */ /* 0x000e220000000a00 */
[----:B------:R-:W-:-:S07]  /*2c40*/  ULDC.64 UR4, c[0x0][0x5c0] ;  /* 0x0001700000047ab9 */ /* 0x000fce0000000a00 */
[----:B------:R-:W1:Y:S08]  /*2c50*/  LDC.64 R76, c[0x0][0x5b0] ;  /* 0x00016c00ff4c7b82 */ /* 0x000e700000000a00 */
[----:B------:R-:W2:Y:S01]  /*2c60*/  LDC.64 R78, c[0x0][0x5a8] ;  /* 0x00016a00ff4e7b82 */ /* 0x000ea20000000a00 */
[-C--:B0-----:R-:W-:Y:S02]  /*2c70*/  IMAD R6, R9, R74.reuse, RZ ;  /* 0x0000004a09067224 */ /* 0x081fe400078e02ff */
[----:B------:R-:W-:-:S04]  /*2c80*/  IMAD.WIDE.U32 R4, R19, R74, R60 ;  /* 0x0000004a13047225 */ /* 0x000fc800078e003c */
[----:B------:R-:W-:Y:S01]  /*2c90*/  IMAD R71, R19, R75, R6 ;  /* 0x0000004b13477224 */ /* 0x000fe200078e0206 */
[----:B------:R-:W-:Y:S01]  /*2ca0*/  IADD3 R8, P1, R12, R4, RZ ;  /* 0x000000040c087210 */ /* 0x000fe20007f3e0ff */
[----:B-1----:R-:W-:-:S03]  /*2cb0*/  IMAD R3, R21, R76, RZ ;  /* 0x0000004c15037224 */ /* 0x002fc600078e02ff */
[----:B------:R-:W-:Y:S01]  /*2cc0*/  IADD3.X R9, R13, R5, R71, P1, !PT ;  /* 0x000000050d097210 */ /* 0x000fe20000ffe447 */
[C---:B------:R-:W-:Y:S02]  /*2cd0*/  IMAD R21, R20.reuse, R77, R3 ;  /* 0x0000004d14157224 */ /* 0x040fe400078e0203 */
[----:B------:R-:W-:-:S04]  /*2ce0*/  IMAD.WIDE.U32 R4, R20, R76, R8 ;  /* 0x0000004c14047225 */ /* 0x000fc800078e0008 */
[----:B------:R-:W-:Y:S01]  /*2cf0*/  IMAD.IADD R3, R5, 0x1, R21 ;  /* 0x0000000105037824 */ /* 0x000fe200078e0215 */
[----:B--2---:R-:W-:-:S04]  /*2d00*/  LEA R10, P1, R4, R78, 0x2 ;  /* 0x0000004e040a7211 */ /* 0x004fc800078210ff */
[----:B------:R-:W-:-:S05]  /*2d10*/  LEA.HI.X R11, R4, R79, R3, 0x2, P1 ;  /* 0x0000004f040b7211 */ /* 0x000fca00008f1403 */
[----:B------:R0:W2:Y:S01]  /*2d20*/  @P2 LDG.E.LTC128B R3, desc[UR48][R10.64] ;  /* 0x000000300a032981 */ /* 0x0000a2000c1e1920 */
[----:B------:R-:W-:Y:S01]  /*2d30*/  IMAD.WIDE.U32 R4, R20, R76, R12 ;  /* 0x0000004c14047225 */ /* 0x000fe200078e000c */
[----:B------:R-:W-:Y:S01]  /*2d40*/  LEA R6, P3, R70, UR4, 0x2 ;  /* 0x0000000446067c11 */ /* 0x000fe2000f8610ff */
[----:B------:R-:W-:Y:S01]  /*2d50*/  BSSY B1, `(.L_x_34) ;  /* 0x0000014000017945 */ /* 0x000fe20003800000 */
[----:B------:R-:W-:Y:S02]  /*2d60*/  IADD3 R14, P1, R60, R4, RZ ;  /* 0x000000043c0e7210 */ /* 0x000fe40007f3e0ff */
[----:B------:R-:W-:Y:S02]  /*2d70*/  LEA.HI.X R7, R70, UR5, R7, 0x2, P3 ;  /* 0x0000000546077c11 */ /* 0x000fe400098f1407 */
[----:B------:R-:W-:Y:S01]  /*2d80*/  IADD3.X R15, R61, R21, R5, P1, !PT ;  /* 0x000000153d0f7210 */ /* 0x000fe20000ffe405 */
[----:B0-----:R-:W-:Y:S01]  /*2d90*/  IMAD.SHL.U32 R10, R76, 0x8, RZ ;  /* 0x000000084c0a7824 */ /* 0x001fe200078e00ff */
[----:B------:R-:W-:-:S02]  /*2da0*/  ISETP.GT.AND P1, PT, R22, 0x1, PT ;  /* 0x000000011600780c */ /* 0x000fc40003f24270 */
[----:B------:R-:W-:Y:S01]  /*2db0*/  SHF.L.U64.HI R11, R76, 0x3, R77 ;  /* 0x000000034c0b7819 */ /* 0x000fe2000001024d */
[----:B------:R-:W-:Y:S01]  /*2dc0*/  IMAD.WIDE.U32 R14, R19, R74, R14 ;  /* 0x0000004a130e7225 */ /* 0x000fe200078e000e */
[----:B------:R-:W-:-:S03]  /*2dd0*/  ISETP.GT.AND P3, PT, R0, RZ, P1 ;  /* 0x000000ff0000720c */ /* 0x000fc60000f64270 */
[----:B------:R-:W-:Y:S01]  /*2de0*/  IMAD.WIDE.U32 R10, R20, R76, R10 ;  /* 0x0000004c140a7225 */ /* 0x000fe200078e000a */
[----:B--2---:R-:W-:-:S05]  /*2df0*/  LOP3.LUT R4, R3, 0xffffe000, RZ, 0xc0, !PT ;  /* 0xffffe00003047812 */ /* 0x004fca00078ec0ff */
[----:B------:R-:W-:Y:S01]  /*2e00*/  FMUL R5, R4, R57 ;  /* 0x0000003904057220 */ /* 0x000fe20000400000 */
[----:B------:R-:W-:-:S03]  /*2e10*/  LEA R4, P4, R14, R78, 0x2 ;  /* 0x0000004e0e047211 */ /* 0x000fc600078810ff */
[----:B------:R-:W-:Y:S01]  /*2e20*/  FFMA R75, R24, R56, R5 ;  /* 0x00000038184b7223 */ /* 0x000fe20000000005 */
[----:B------:R-:W-:-:S04]  /*2e30*/  IMAD.IADD R5, R71, 0x1, R15 ;  /* 0x0000000147057824 */ /* 0x000fc800078e020f */
[----:B------:R-:W-:Y:S02]  /*2e40*/  F2FP.TF32.F32.PACK_B R75, R75 ;  /* 0x0000004bff4b723e */ /* 0x000fe400024050ff */
[----:B------:R-:W-:-:S03]  /*2e50*/  LEA.HI.X R5, R14, R79, R5, 0x2, P4 ;  /* 0x0000004f0e057211 */ /* 0x000fc600020f1405 */
[----:B------:R0:W-:Y:S01]  /*2e60*/  @P2 STG.E desc[UR48][R6.64], R75 ;  /* 0x0000004b06002986 */ /* 0x0001e2000c101930 */
[----:B------:R-:W-:Y:S05]  /*2e70*/  @!P3 BRA `(.L_x_35) ;  /* 0x000000000004b947 */ /* 0x000fea0003800000 */
[----:B------:R1:W5:Y:S02]  /*2e80*/  LDG.E.LTC128B R3, desc[UR48][R4.64+0x4] ;  /* 0x0000043004037981 */ /* 0x000364000c1e1920 */
.L_x_35:
[----:B------:R-:W-:Y:S05]  /*2e90*/  BSYNC B1 ;  /* 0x0000000000017941 */ /* 0x000fea0003800000 */
.L_x_34:
[----:B-----5:R-:W-:Y:S01]  /*2ea0*/  LOP3.LUT R14, R3, 0xffffe000, RZ, 0xc0, !PT ;  /* 0xffffe000030e7812 */ /* 0x020fe200078ec0ff */
[----:B------:R-:W-:Y:S01]  /*2eb0*/  IMAD.IADD R21, R21, 0x1, R11 ;  /* 0x0000000115157824 */ /* 0x000fe200078e020b */
[----:B------:R-:W-:Y:S01]  /*2ec0*/  IADD3 R8, P2, R8, R10, RZ ;  /* 0x0000000a08087210 */ /* 0x000fe20007f5e0ff */
[----:B------:R-:W-:Y:S01]  /*2ed0*/  IMAD.MOV.U32 R18, RZ, RZ, R3 ;  /* 0x000000ffff127224 */ /* 0x000fe200078e0003 */
[----:B------:R-:W-:Y:S01]  /*2ee0*/  ISETP.GT.AND P0, PT, R0, 0x8, P0 ;  /* 0x000000080000780c */ /* 0x000fe20000704270 */
[----:B------:R-:W-:Y:S02]  /*2ef0*/  FMUL R14, R14, R57 ;  /* 0x000000390e0e7220 */ /* 0x000fe40000400000 */
[----:B------:R-:W-:Y:S02]  /*2f00*/  IMAD.X R9, R21, 0x1, R9, P2 ;  /* 0x0000000115097824 */ /* 0x000fe400010e0609 */
[----:B------:R-:W-:Y:S01]  /*2f10*/  FFMA R25, R25, R56, R14 ;  /* 0x0000003819197223 */ /* 0x000fe2000000000e */
[----:B------:R-:W-:-:S04]  /*2f20*/  LEA R14, P2, R8, R78, 0x2 ;  /* 0x0000004e080e7211 */ /* 0x000fc800078410ff */
[----:B------:R-:W-:Y:S02]  /*2f30*/  F2FP.TF32.F32.PACK_B R25, R25 ;  /* 0x00000019ff19723e */ /* 0x000fe400024050ff */
[----:B------:R-:W-:-:S03]  /*2f40*/  LEA.HI.X R15, R8, R79, R9, 0x2, P2 ;  /* 0x0000004f080f7211 */ /* 0x000fc600010f1409 */
[----:B------:R2:W-:Y:S04]  /*2f50*/  @P3 STG.E desc[UR48][R6.64+0x4], R25 ;  /* 0x0000041906003986 */ /* 0x0005e8000c101930 */
[----:B------:R-:W3:Y:S01]  /*2f60*/  @P0 LDG.E.LTC128B R18, desc[UR48][R14.64] ;  /* 0x000000300e120981 */ /* 0x000ee2000c1e1920 */
[----:B------:R-:W-:Y:S01]  /*2f70*/  IADD3 R12, P2, P3, R60, R10, R12 ;  /* 0x0000000a3c0c7210 */ /* 0x000fe20007b5e00c */
[----:B------:R-:W-:Y:S01]  /*2f80*/  BSSY B1, `(.L_x_36) ;  /* 0x0000011000017945 */ /* 0x000fe20003800000 */
[C---:B------:R-:W-:Y:S02]  /*2f90*/  SHF.L.U64.HI R9, R62.reuse, 0x2, R63 ;  /* 0x000000023e097819 */ /* 0x040fe4000001023f */
[----:B------:R-:W-:Y:S02]  /*2fa0*/  IADD3.X R13, R61, R21, R13, P2, P3 ;  /* 0x000000153d0d7210 */ /* 0x000fe400017e640d */
[----:B------:R-:W-:-:S02]  /*2fb0*/  LEA R10, P2, R62, R6, 0x2 ;  /* 0x000000063e0a7211 */ /* 0x000fc400078410ff */
[----:B------:R-:W-:Y:S01]  /*2fc0*/  ISETP.GT.AND P1, PT, R0, 0x8, P1 ;  /* 0x000000080000780c */ /* 0x000fe20000f24270 */
[----:B------:R-:W-:-:S04]  /*2fd0*/  IMAD.WIDE.U32 R12, R19, R74, R12 ;  /* 0x0000004a130c7225 */ /* 0x000fc800078e000c */
[----:B------:R-:W-:Y:S01]  /*2fe0*/  IMAD.X R11, R9, 0x1, R7, P2 ;  /* 0x00000001090b7824 */ /* 0x000fe200010e0607 */
[----:B---3--:R-:W-:-:S05]  /*2ff0*/  LOP3.LUT R8, R18, 0xffffe000, RZ, 0xc0, !PT ;  /* 0xffffe00012087812 */ /* 0x008fca00078ec0ff */
        /* <DEDUP_REMOVED lines=9> */
.L_x_37:
[----:B------:R-:W-:Y:S05]  /*3090*/  BSYNC B1 ;  /* 0x0000000000017941 */ /* 0x000fea0003800000 */
.L_x_36:
[----:B-----5:R-:W-:Y:S01]  /*30a0*/  LOP3.LUT R12, R18, 0xffffe000, RZ, 0xc0, !PT ;  /* 0xffffe000120c7812 */ /* 0x020fe200078ec0ff */
[----:B------:R-:W-:Y:S01]  /*30b0*/  BSSY B1, `(.L_x_38) ;  /* 0x0000009000017945 */ /* 0x000fe20003800000 */
[----:B------:R-:W-:-:S03]  /*30c0*/  ISETP.GT.AND P0, PT, R22, 0x8, PT ;  /* 0x000000081600780c */ /* 0x000fc60003f04270 */
[----:B------:R-:W-:Y:S01]  /*30d0*/  FMUL R12, R12, R57 ;  /* 0x000000390c0c7220 */ /* 0x000fe20000400000 */
[----:B------:R-:W-:-:S03]  /*30e0*/  ISETP.GT.AND P2, PT, R0, RZ, P0 ;  /* 0x000000ff0000720c */ /* 0x000fc60000744270 */
[----:B------:R-:W-:-:S05]  /*30f0*/  FFMA R27, R27, R56, R12 ;  /* 0x000000381b1b7223 */ /* 0x000fca000000000c */
[----:B------:R-:W-:-:S05]  /*3100*/  F2FP.TF32.F32.PACK_B R27, R27 ;  /* 0x0000001bff1b723e */ /* 0x000fca00024050ff */
[----:B------:R4:W-:Y:S01]  /*3110*/  @P1 STG.E desc[UR48][R10.64+0x4], R27 ;  /* 0x0000041b0a001986 */ /* 0x0009e2000c101930 */
[----:B------:R-:W-:Y:S05]  /*3120*/  @!P2 BRA `(.L_x_39) ;  /* 0x000000000004a947 */ /* 0x000fea0003800000 */
[----:B------:R0:W5:Y:S02]  /*3130*/  LDG.E.LTC128B R18, desc[UR48][R4.64+0x20] ;  /* 0x0000203004127981 */ /* 0x000164000c1e1920 */
.L_x_39:
[----:B------:R-:W-:Y:S05]  /*3140*/  BSYNC B1 ;  /* 0x0000000000017941 */ /* 0x000fea0003800000 */
.L_x_38:
        /* <DEDUP_REMOVED lines=10> */
.L_x_41:
[----:B------:R-:W-:Y:S05]  /*31f0*/  BSYNC B1 ;  /* 0x0000000000017941 */ /* 0x000fea0003800000 */
.L_x_40:
[----:B-----5:R-:W-:Y:S01]  /*3200*/  LOP3.LUT R12, R18, 0xffffe000, RZ, 0xc0, !PT ;  /* 0xffffe000120c7812 */ /* 0x020fe200078ec0ff */
[----:B------:R-:W-:Y:S01]  /*3210*/  BSSY B1, `(.L_x_42) ;  /* 0x0000008000017945 */ /* 0x000fe20003800000 */
[----:B------:R-:W-:-:S03]  /*3220*/  ISETP.GT.AND P0, PT, R0, 0x8, P0 ;  /* 0x000000080000780c */ /* 0x000fc60000704270 */
[----:B------:R-:W-:-:S04]  /*3230*/  FMUL R12, R12, R57 ;  /* 0x000000390c0c7220 */ /* 0x000fc80000400000 */
[----:B------:R-:W-:-:S05]  /*3240*/  FFMA R29, R29, R56, R12 ;  /* 0x000000381d1d7223 */ /* 0x000fca000000000c */
[----:B------:R-:W-:-:S05]  /*3250*/  F2FP.TF32.F32.PACK_B R29, R29 ;  /* 0x0000001dff1d723e */ /* 0x000fca00024050ff */
[----:B------:R0:W-:Y:S01]  /*3260*/  @P3 STG.E desc[UR48][R6.64+0x24], R29 ;  /* 0x0000241d06003986 */ /* 0x0001e2000c101930 */
[----:B------:R-:W-:Y:S05]  /*3270*/  @!P0 BRA `(.L_x_43) ;  /* 0x0000000000048947 */ /* 0x000fea0003800000 */
[----:B------:R0:W5:Y:S02]  /*3280*/  LDG.E.LTC128B R18, desc[UR48][R8.64+0x20] ;  /* 0x0000203008127981 */ /* 0x000164000c1e1920 */
.L_x_43:
[----:B------:R-:W-:Y:S05]  /*3290*/  BSYNC B1 ;  /* 0x0000000000017941 */ /* 0x000fea0003800000 */
.L_x_42:
[----:B-----5:R-:W-:Y:S01]  /*32a0*/  LOP3.LUT R12, R18, 0xffffe000, RZ, 0xc0, !PT ;  /* 0xffffe000120c7812 */ /* 0x020fe200078ec0ff */
[----:B------:R-:W-:Y:S01]  /*32b0*/  BSSY B1, `(.L_x_44) ;  /* 0x0000008000017945 */ /* 0x000fe20003800000 */
[----:B------:R-:W-:-:S03]  /*32c0*/  ISETP.GT.AND P1, PT, R0, 0x8, P1 ;  /* 0x000000080000780c */ /* 0x000fc60000f24270 */
[----:B0-----:R-:W-:-:S04]  /*32d0*/  FMUL R3, R12, R57 ;  /* 0x000000390c037220 */ /* 0x001fc80000400000 */
[----:B------:R-:W-:-:S05]  /*32e0*/  FFMA R3, R30, R56, R3 ;  /* 0x000000381e037223 */ /* 0x000fca0000000003 */
[----:B------:R-:W-:-:S05]  /*32f0*/  F2FP.TF32.F32.PACK_B R3, R3 ;  /* 0x00000003ff03723e */ /* 0x000fca00024050ff */
[----:B------:R0:W-:Y:S01]  /*3300*/  @P0 STG.E desc[UR48][R10.64+0x20], R3 ;  /* 0x000020030a000986 */ /* 0x0001e2000c101930 */
[----:B------:R-:W-:Y:S05]  /*3310*/  @!P1 BRA `(.L_x_45) ;  /* 0x0000000000049947 */ /* 0x000fea0003800000 */
[----:B------:R0:W5:Y:S02]  /*3320*/  LDG.E.LTC128B R18, desc[UR48][R8.64+0x24] ;  /* 0x0000243008127981 */ /* 0x000164000c1e1920 */
.L_x_45:
[----:B------:R-:W-:Y:S05]  /*3330*/  BSYNC B1 ;  /* 0x0000000000017941 */ /* 0x000fea0003800000 */
.L_x_44:
        /* <DEDUP_REMOVED lines=10> */
.L_x_47:
[----:B------:R-:W-:Y:S05]  /*33e0*/  BSYNC B1 ;  /* 0x0000000000017941 */ /* 0x000fea0003800000 */
.L_x_46:
[----:B-----5:R-:W-:Y:S01]  /*33f0*/  LOP3.LUT R12, R18, 0xffffe000, RZ, 0xc0, !PT ;  /* 0xffffe000120c7812 */ /* 0x020fe200078ec0ff */
[----:B------:R-:W-:Y:S01]  /*3400*/  BSSY B1, `(.L_x_48) ;  /* 0x0000009000017945 */ /* 0x000fe20003800000 */
[----:B------:R-:W-:-:S03]  /*3410*/  ISETP.GT.AND P1, PT, R22, 0x11, PT ;  /* 0x000000111600780c */ /* 0x000fc60003f24270 */
[----:B0-----:R-:W-:Y:S01]  /*3420*/  FMUL R3, R12, R57 ;  /* 0x000000390c037220 */ /* 0x001fe20000400000 */
[----:B------:R-:W-:-:S03]  /*3430*/  ISETP.GT.AND P3, PT, R0, RZ, P1 ;  /* 0x000000ff0000720c */ /* 0x000fc60000f64270 */
[----:B------:R-:W-:-:S05]  /*3440*/  FFMA R3, R32, R56, R3 ;  /* 0x0000003820037223 */ /* 0x000fca0000000003 */
[----:B------:R-:W-:-:S05]  /*3450*/  F2FP.TF32.F32.PACK_B R3, R3 ;  /* 0x00000003ff03723e */ /* 0x000fca00024050ff */
[----:B------:R0:W-:Y:S01]  /*3460*/  @P2 STG.E desc[UR48][R6.64+0x40], R3 ;  /* 0x0000400306002986 */ /* 0x0001e2000c101930 */
[----:B------:R-:W-:Y:S05]  /*3470*/  @!P3 BRA `(.L_x_49) ;  /* 0x000000000004b947 */ /* 0x000fea0003800000 */
[----:B------:R0:W5:Y:S02]  /*3480*/  LDG.E.LTC128B R18, desc[UR48][R4.64+0x44] ;  /* 0x0000443004127981 */ /* 0x000164000c1e1920 */
.L_x_49:
[----:B------:R-:W-:Y:S05]  /*3490*/  BSYNC B1 ;  /* 0x0000000000017941 */ /* 0x000fea0003800000 */
.L_x_48:
        /* <DEDUP_REMOVED lines=9> */
.L_x_51:
[----:B------:R-:W-:Y:S05]  /*3530*/  BSYNC B1 ;  /* 0x0000000000017941 */ /* 0x000fea0003800000 */
.L_x_50:
        /* <DEDUP_REMOVED lines=9> */
.L_x_53:
[----:B------:R-:W-:Y:S05]  /*35d0*/  BSYNC B1 ;  /* 0x0000000000017941 */ /* 0x000fea0003800000 */
.L_x_52:
        /* <DEDUP_REMOVED lines=10> */
.L_x_55:
[----:B------:R-:W-:Y:S05]  /*3680*/  BSYNC B1 ;  /* 0x0000000000017941 */ /* 0x000fea0003800000 */
.L_x_54:
        /* <DEDUP_REMOVED lines=10> */
.L_x_57:
[----:B------:R-:W-:Y:S05]  /*3730*/  BSYNC B1 ;  /* 0x0000000000017941 */ /* 0x000fea0003800000 */
.L_x_56:
        /* <DEDUP_REMOVED lines=9> */
.L_x_59:
[----:B------:R-:W-:Y:S05]  /*37d0*/  BSYNC B1 ;  /* 0x0000000000017941 */ /* 0x000fea0003800000 */
.L_x_58:
        /* <DEDUP_REMOVED lines=9> */
.L_x_61:
[----:B------:R-:W-:Y:S05]  /*3870*/  BSYNC B1 ;  /* 0x0000000000017941 */ /* 0x000fea0003800000 */
.L_x_60:
        /* <DEDUP_REMOVED lines=10> */
.L_x_63:
[----:B------:R-:W-:Y:S05]  /*3920*/  BSYNC B1 ;  /* 0x0000000000017941 */ /* 0x000fea0003800000 */
.L_x_62:
        /* <DEDUP_REMOVED lines=10> */
.L_x_65:
[----:B------:R-:W-:Y:S05]  /*39d0*/  BSYNC B1 ;  /* 0x0000000000017941 */ /* 0x000fea0003800000 */
.L_x_64:
        /* <DEDUP_REMOVED lines=9> */
.L_x_67:
[----:B------:R-:W-:Y:S05]  /*3a70*/  BSYNC B1 ;  /* 0x0000000000017941 */ /* 0x000fea0003800000 */
.L_x_66:
        /* <DEDUP_REMOVED lines=9> */
.L_x_69:
[----:B------:R-:W-:Y:S05]  /*3b10*/  BSYNC B1 ;  /* 0x0000000000017941 */ /* 0x000fea0003800000 */
.L_x_68:
        /* <DEDUP_REMOVED lines=10> */
.L_x_71:
[----:B------:R-:W-:Y:S05]  /*3bc0*/  BSYNC B1 ;  /* 0x0000000000017941 */ /* 0x000fea0003800000 */
.L_x_70:
        /* <DEDUP_REMOVED lines=10> */
.L_x_73:
[----:B------:R-:W-:Y:S05]  /*3c70*/  BSYNC B1 ;  /* 0x0000000000017941 */ /* 0x000fea0003800000 */
.L_x_72:
        /* <DEDUP_REMOVED lines=9> */
.L_x_75:
[----:B------:R-:W-:Y:S05]  /*3d10*/  BSYNC B1 ;  /* 0x0000000000017941 */ /* 0x000fea0003800000 */
.L_x_74:
        /* <DEDUP_REMOVED lines=9> */
.L_x_77:
[----:B------:R-:W-:Y:S05]  /*3db0*/  BSYNC B1 ;  /* 0x0000000000017941 */ /* 0x000fea0003800000 */
.L_x_76:
        /* <DEDUP_REMOVED lines=10> */
.L_x_79:
[----:B------:R-:W-:Y:S05]  /*3e60*/  BSYNC B1 ;  /* 0x0000000000017941 */ /* 0x000fea0003800000 */
.L_x_78:
        /* <DEDUP_REMOVED lines=10> */
.L_x_81:
[----:B------:R-:W-:Y:S05]  /*3f10*/  BSYNC B1 ;  /* 0x0000000000017941 */ /* 0x000fea0003800000 */
.L_x_80:
        /* <DEDUP_REMOVED lines=9> */
.L_x_83:
[----:B------:R-:W-:Y:S05]  /*3fb0*/  BSYNC B1 ;  /* 0x0000000000017941 */ /* 0x000fea0003800000 */
.L_x_82:
        /* <DEDUP_REMOVED lines=9> */
.L_x_85:
[----:B------:R-:W-:Y:S05]  /*4050*/  BSYNC B1 ;  /* 0x0000000000017941 */ /* 0x000fea0003800000 */
.L_x_84:
        /* <DEDUP_REMOVED lines=10> */
.L_x_87:
[----:B------:R-:W-:Y:S05]  /*4100*/  BSYNC B1 ;  /* 0x0000000000017941 */ /* 0x000fea0003800000 */
.L_x_86:
        /* <DEDUP_REMOVED lines=10> */
.L_x_89:
[----:B------:R-:W-:Y:S05]  /*41b0*/  BSYNC B1 ;  /* 0x0000000000017941 */ /* 0x000fea0003800000 */
.L_x_88:
[----:B01---5:R-:W-:Y:S01]  /*41c0*/  LOP3.LUT R4, R18, 0xffffe000, RZ, 0xc0, !PT ;  /* 0xffffe00012047812 */ /* 0x023fe200078ec0ff */
        /* <DEDUP_REMOVED lines=8> */
.L_x_91:
[----:B------:R-:W-:Y:S05]  /*4250*/  BSYNC B1 ;  /* 0x0000000000017941 */ /* 0x000fea0003800000 */
.L_x_90:
[----:B-----5:R-:W-:Y:S01]  /*4260*/  LOP3.LUT R4, R18, 0xffffe000, RZ, 0xc0, !PT ;  /* 0xffffe00012047812 */ /* 0x020fe200078ec0ff */
[----:B------:R-:W-:Y:S01]  /*4270*/  @P0 IMAD.MOV.U32 R5, RZ, RZ, R11 ;  /* 0x000000ffff050224 */ /* 0x000fe200078e000b */
[----:B------:R-:W-:Y:S01]  /*4280*/  ISETP.GT.AND P1, PT, R0, 0x8, P1 ;  /* 0x000000080000780c */ /* 0x000fe20000f24270 */
[----:B------:R-:W-:Y:S02]  /*4290*/  BSSY B1, `(.L_x_92) ;  /* 0x0000008000017945 */ /* 0x000fe40003800000 */
[----:B------:R-:W-:Y:S01]  /*42a0*/  FMUL R3, R4, R57 ;  /* 0x0000003904037220 */ /* 0x000fe20000400000 */
[----:B------:R-:W-:-:S03]  /*42b0*/  @P0 IMAD.MOV.U32 R4, RZ, RZ, R10 ;  /* 0x000000ffff040224 */ /* 0x000fc600078e000a */
[----:B------:R-:W-:-:S05]  /*42c0*/  FFMA R3, R54, R56, R3 ;  /* 0x0000003836037223 */ /* 0x000fca0000000003 */
[----:B------:R-:W-:-:S05]  /*42d0*/  F2FP.TF32.F32.PACK_B R3, R3 ;  /* 0x00000003ff03723e */ /* 0x000fca00024050ff */
[----:B------:R0:W-:Y:S01]  /*42e0*/  @P0 STG.E desc[UR48][R4.64+0xe0], R3 ;  /* 0x0000e00304000986 */ /* 0x0001e2000c101930 */
[----:B------:R-:W-:Y:S05]  /*42f0*/  @!P1 BRA `(.L_x_93) ;  /* 0x0000000000049947 */ /* 0x000fea0003800000 */
[----:B------:R0:W5:Y:S02]  /*4300*/  LDG.E.LTC128B R18, desc[UR48][R8.64+0xe4] ;  /* 0x0000e43008127981 */ /* 0x000164000c1e1920 */
.L_x_93:
[----:B------:R-:W-:Y:S05]  /*4310*/  BSYNC B1 ;  /* 0x0000000000017941 */ /* 0x000fea0003800000 */
.L_x_92:
[----:B------:R-:W-:Y:S05]  /*4320*/  @!P1 BRA `(.L_x_94) ;  /* 0x0000000800709947 */ /* 0x000fea0003800000 */
[----:B-----5:R-:W-:-:S05]  /*4330*/  LOP3.LUT R18, R18, 0xffffe000, RZ, 0xc0, !PT ;  /* 0xffffe00012127812 */ /* 0x020fca00078ec0ff */
[----:B------:R-:W-:-:S04]  /*4340*/  FMUL R18, R18, R57 ;  /* 0x0000003912127220 */ /* 0x000fc80000400000 */
[----:B------:R-:W-:-:S05]  /*4350*/  FFMA R55, R55, R56, R18 ;  /* 0x0000003837377223 */ /* 0x000fca0000000012 */
[----:B------:R-:W-:-:S05]  /*4360*/  F2FP.TF32.F32.PACK_B R55, R55 ;  /* 0x00000037ff37723e */ /* 0x000fca00024050ff */
[----:B------:R0:W-:Y:S01]  /*4370*/  STG.E desc[UR48][R10.64+0xe4], R55 ;  /* 0x0000e4370a007986 */ /* 0x0001e2000c101930 */
[----:B------:R-:W-:Y:S05]  /*4380*/  BRA `(.L_x_94) ;  /* 0x0000000800587947 */ /* 0x000fea0003800000 */
.L_x_33:
[----:B------:R-:W-:Y:S01]  /*4390*/  ISETP.GT.AND P4, PT, R22, 0x1, PT ;  /* 0x000000011600780c */ /* 0x000fe20003f84270 */
[----:B------:R-:W-:Y:S01]  /*43a0*/  ULDC.64 UR4, c[0x0][0x5c0] ;  /* 0x0001700000047ab9 */ /* 0x000fe20000000a00 */
[-C--:B------:R-:W-:Y:S01]  /*43b0*/  FMUL R3, R24, R56.reuse ;  /* 0x0000003818037220 */ /* 0x080fe20000400000 */
[----:B------:R-:W-:Y:S01]  /*43c0*/  LEA R4, P3, R70, UR4, 0x2 ;  /* 0x0000000446047c11 */ /* 0x000fe2000f8610ff */
[-C--:B------:R-:W-:Y:S01]  /*43d0*/  FMUL R25, R25, R56.reuse ;  /* 0x0000003819197220 */ /* 0x080fe20000400000 */
[----:B------:R-:W-:Y:S01]  /*43e0*/  ISETP.GT.AND P1, PT, R0, RZ, P4 ;  /* 0x000000ff0000720c */ /* 0x000fe20002724270 */
[-C--:B------:R-:W-:Y:S01]  /*43f0*/  FMUL R9, R26, R56.reuse ;  /* 0x000000381a097220 */ /* 0x080fe20000400000 */
[----:B------:R-:W-:Y:S01]  /*4400*/  LEA.HI.X R5, R70, UR5, R7, 0x2, P3 ;  /* 0x0000000546057c11 */ /* 0x000fe200098f1407 */
[-C--:B------:R-:W-:Y:S01]  /*4410*/  FMUL R27, R27, R56.reuse ;  /* 0x000000381b1b7220 */ /* 0x080fe20000400000 */
[----:B------:R-:W-:Y:S01]  /*4420*/  F2FP.TF32.F32.PACK_B R3, R3 ;  /* 0x00000003ff03723e */ /* 0x000fe200024050ff */
[-C--:B------:R-:W-:Y:S01]  /*4430*/  FMUL R29, R29, R56.reuse ;  /* 0x000000381d1d7220 */ /* 0x080fe20000400000 */
[----:B------:R-:W-:Y:S01]  /*4440*/  F2FP.TF32.F32.PACK_B R25, R25 ;  /* 0x00000019ff19723e */ /* 0x000fe200024050ff */
[----:B------:R-:W-:Y:S01]  /*4450*/  FMUL R31, R31, R56 ;  /* 0x000000381f1f7220 */ /* 0x000fe20000400000 */
[C---:B------:R-:W-:Y:S01]  /*4460*/  SHF.L.U64.HI R7, R62.reuse, 0x2, R63 ;  /* 0x000000023e077819 */ /* 0x040fe2000001023f */
[----:B------:R0:W-:Y:S01]  /*4470*/  @P2 STG.E desc[UR48][R4.64], R3 ;  /* 0x0000000304002986 */ /* 0x0001e2000c101930 */
[----:B------:R-:W-:Y:S01]  /*4480*/  LEA R6, P3, R62, R4, 0x2 ;  /* 0x000000043e067211 */ /* 0x000fe200078610ff */
[-C--:B------:R-:W-:Y:S01]  /*4490*/  FMUL R11, R32, R56.reuse ;  /* 0x00000038200b7220 */ /* 0x080fe20000400000 */
[C---:B------:R-:W-:Y:S01]  /*44a0*/  ISETP.GT.AND P2, PT, R22.reuse, 0x8, PT ;  /* 0x000000081600780c */ /* 0x040fe20003f44270 */
[----:B------:R-:W-:Y:S01]  /*44b0*/  @P1 STG.E desc[UR48][R4.64+0x4], R25 ;  /* 0x0000041904001986 */ /* 0x000fe2000c101930 */
[----:B------:R-:W-:Y:S01]  /*44c0*/  ISETP.GT.AND P1, PT, R22, 0x9, PT ;  /* 0x000000091600780c */ /* 0x000fe20003f24270 */
[----:B------:R-:W-:Y:S01]  /*44d0*/  IMAD.X R7, R7, 0x1, R5, P3 ;  /* 0x0000000107077824 */ /* 0x000fe200018e0605 */
[C---:B------:R-:W-:Y:S01]  /*44e0*/  ISETP.GT.AND P0, PT, R0.reuse, 0x8, P0 ;  /* 0x000000080000780c */ /* 0x040fe20000704270 */
[-C--:B------:R-:W-:Y:S01]  /*44f0*/  FMUL R33, R33, R56.reuse ;  /* 0x0000003821217220 */ /* 0x080fe20000400000 */
[C---:B------:R-:W-:Y:S01]  /*4500*/  ISETP.GT.AND P4, PT, R0.reuse, 0x8, P4 ;  /* 0x000000080000780c */ /* 0x040fe20002784270 */
[-C--:B------:R-:W-:Y:S01]  /*4510*/  FMUL R35, R35, R56.reuse ;  /* 0x0000003823237220 */ /* 0x080fe20000400000 */
[----:B------:R-:W-:Y:S01]  /*4520*/  ISETP.GT.AND P5, PT, R0, RZ, P2 ;  /* 0x000000ff0000720c */ /* 0x000fe200017a4270 */
[-C--:B0-----:R-:W-:Y:S01]  /*4530*/  FMUL R3, R28, R56.reuse ;  /* 0x000000381c037220 */ /* 0x081fe20000400000 */
[----:B------:R-:W-:Y:S01]  /*4540*/  ISETP.GT.AND P3, PT, R0, RZ, P1 ;  /* 0x000000ff0000720c */ /* 0x000fe20000f64270 */
[-C--:B------:R-:W-:Y:S01]  /*4550*/  FMUL R37, R37, R56.reuse ;  /* 0x0000003825257220 */ /* 0x080fe20000400000 */
[----:B------:R-:W-:Y:S01]  /*4560*/  F2FP.TF32.F32.PACK_B R9, R9 ;  /* 0x00000009ff09723e */ /* 0x000fe200024050ff */
[-C--:B------:R-:W-:Y:S01]  /*4570*/  FMUL R39, R39, R56.reuse ;  /* 0x0000003827277220 */ /* 0x080fe20000400000 */
[----:B------:R-:W-:Y:S01]  /*4580*/  F2FP.TF32.F32.PACK_B R27, R27 ;  /* 0x0000001bff1b723e */ /* 0x000fe200024050ff */
[-C--:B------:R-:W-:Y:S01]  /*4590*/  FMUL R41, R41, R56.reuse ;  /* 0x0000003829297220 */ /* 0x080fe20000400000 */
[----:B------:R-:W-:Y:S01]  /*45a0*/  F2FP.TF32.F32.PACK_B R3, R3 ;  /* 0x00000003ff03723e */ /* 0x000fe200024050ff */
[----:B------:R0:W-:Y:S01]  /*45b0*/  @P0 STG.E desc[UR48][R6.64], R9 ;  /* 0x0000000906000986 */ /* 0x0001e2000c101930 */
[----:B------:R-:W-:Y:S01]  /*45c0*/  F2FP.TF32.F32.PACK_B R29, R29 ;  /* 0x0000001dff1d723e */ /* 0x000fe200024050ff */
[-C--:B------:R-:W-:Y:S01]  /*45d0*/  FMUL R43, R43, R56.reuse ;  /* 0x000000382b2b7220 */ /* 0x080fe20000400000 */
[----:B------:R-:W-:Y:S01]  /*45e0*/  ISETP.GT.AND P0, PT, R22, 0x10, PT ;  /* 0x000000101600780c */ /* 0x000fe20003f04270 */
[----:B------:R-:W-:Y:S01]  /*45f0*/  @P4 STG.E desc[UR48][R6.64+0x4], R27 ;  /* 0x0000041b06004986 */ /* 0x000fe2000c101930 */
[C---:B------:R-:W-:Y:S01]  /*4600*/  ISETP.GT.AND P2, PT, R0.reuse, 0x8, P2 ;  /* 0x000000080000780c */ /* 0x040fe20001744270 */
[-C--:B------:R-:W-:Y:S01]  /*4610*/  FMUL R45, R45, R56.reuse ;  /* 0x000000382d2d7220 */ /* 0x080fe20000400000 */
[C---:B------:R-:W-:Y:S01]  /*4620*/  ISETP.GT.AND P1, PT, R0.reuse, 0x8, P1 ;  /* 0x000000080000780c */ /* 0x040fe20000f24270 */
[----:B------:R1:W-:Y:S01]  /*4630*/  @P5 STG.E desc[UR48][R4.64+0x20], R3 ;  /* 0x0000200304005986 */ /* 0x0003e2000c101930 */
[----:B------:R-:W-:Y:S01]  /*4640*/  ISETP.GT.AND P5, PT, R0, RZ, P0 ;  /* 0x000000ff0000720c */ /* 0x000fe200007a4270 */
[-C--:B------:R-:W-:Y:S01]  /*4650*/  FMUL R47, R47, R56.reuse ;  /* 0x000000382f2f7220 */ /* 0x080fe20000400000 */
[----:B------:R-:W-:Y:S01]  /*4660*/  F2FP.TF32.F32.PACK_B R31, R31 ;  /* 0x0000001fff1f723e */ /* 0x000fe200024050ff */
[----:B------:R-:W-:Y:S01]  /*4670*/  @P3 STG.E desc[UR48][R4.64+0x24], R29 ;  /* 0x0000241d04003986 */ /* 0x000fe2000c101930 */
[----:B------:R-:W-:Y:S01]  /*4680*/  ISETP.GT.AND P3, PT, R22, 0x11, PT ;  /* 0x000000111600780c */ /* 0x000fe20003f64270 */
[-C--:B0-----:R-:W-:Y:S01]  /*4690*/  FMUL R9, R30, R56.reuse ;  /* 0x000000381e097220 */ /* 0x081fe20000400000 */
[----:B------:R-:W-:Y:S01]  /*46a0*/  F2FP.TF32.F32.PACK_B R11, R11 ;  /* 0x0000000bff0b723e */ /* 0x000fe200024050ff */
[-C--:B------:R-:W-:Y:S01]  /*46b0*/  FMUL R49, R49, R56.reuse ;  /* 0x0000003831317220 */ /* 0x080fe20000400000 */
[----:B------:R-:W-:Y:S01]  /*46c0*/  ISETP.GT.AND P4, PT, R0, RZ, P3 ;  /* 0x000000ff0000720c */ /* 0x000fe20001f84270 */
[-C--:B------:R-:W-:Y:S01]  /*46d0*/  FMUL R51, R51, R56.reuse ;  /* 0x0000003833337220 */ /* 0x080fe20000400000 */
[----:B------:R-:W-:Y:S01]  /*46e0*/  F2FP.TF32.F32.PACK_B R9, R9 ;  /* 0x00000009ff09723e */ /* 0x000fe200024050ff */
[-C--:B-1----:R-:W-:Y:S01]  /*46f0*/  FMUL R3, R34, R56.reuse ;  /* 0x0000003822037220 */ /* 0x082fe20000400000 */
[----:B------:R-:W-:Y:S01]  /*4700*/  F2FP.TF32.F32.PACK_B R33, R33 ;  /* 0x00000021ff21723e */ /* 0x000fe200024050ff */
[-C--:B------:R-:W-:Y:S01]  /*4710*/  FMUL R13, R52, R56.reuse ;  /* 0x00000038340d7220 */ /* 0x080fe20000400000 */
[----:B------:R-:W-:Y:S01]  /*4720*/  ISETP.GT.AND P0, PT, R0, 0x8, P0 ;  /* 0x000000080000780c */ /* 0x000fe20000704270 */
[----:B------:R0:W-:Y:S01]  /*4730*/  @P2 STG.E desc[UR48][R6.64+0x20], R9 ;  /* 0x0000200906002986 */ /* 0x0001e2000c101930 */
[C---:B------:R-:W-:Y:S01]  /*4740*/  ISETP.GT.AND P2, PT, R22.reuse, 0x19, PT ;  /* 0x000000191600780c */ /* 0x040fe20003f44270 */
[-C--:B------:R-:W-:Y:S01]  /*4750*/  FMUL R53, R53, R56.reuse ;  /* 0x0000003835357220 */ /* 0x080fe20000400000 */
[----:B------:R-:W-:Y:S01]  /*4760*/  F2FP.TF32.F32.PACK_B R3, R3 ;  /* 0x00000003ff03723e */ /* 0x000fe200024050ff */
[----:B------:R-:W-:Y:S01]  /*4770*/  @P1 STG.E desc[UR48][R6.64+0x24], R31 ;  /* 0x0000241f06001986 */ /* 0x000fe2000c101930 */
[----:B------:R-:W-:Y:S01]  /*4780*/  ISETP.GT.AND P1, PT, R22, 0x18, PT ;  /* 0x000000181600780c */ /* 0x000fe20003f24270 */
[----:B------:R-:W-:Y:S01]  /*4790*/  FMUL R55, R55, R56 ;  /* 0x0000003837377220 */ /* 0x000fe20000400000 */
[----:B------:R-:W-:Y:S01]  /*47a0*/  F2FP.TF32.F32.PACK_B R35, R35 ;  /* 0x00000023ff23723e */ /* 0x000fe200024050ff */
[----:B------:R1:W-:Y:S01]  /*47b0*/  @P5 STG.E desc[UR48][R4.64+0x40], R11 ;  /* 0x0000400b04005986 */ /* 0x0003e2000c101930 */
[----:B------:R-:W-:-:S02]  /*47c0*/  ISETP.GT.AND P5, PT, R0, RZ, P1 ;  /* 0x000000ff0000720c */ /* 0x000fc40000fa4270 */
[----:B------:R-:W-:Y:S01]  /*47d0*/  F2FP.TF32.F32.PACK_B R37, R37 ;  /* 0x00000025ff25723e */ /* 0x000fe200024050ff */
[----:B------:R-:W-:Y:S01]  /*47e0*/  @P4 STG.E desc[UR48][R4.64+0x44], R33 ;  /* 0x0000442104004986 */ /* 0x000fe2000c101930 */
[----:B------:R-:W-:Y:S01]  /*47f0*/  ISETP.GT.AND P4, PT, R0, 0x8, P3 ;  /* 0x000000080000780c */ /* 0x000fe20001f84270 */
[-C--:B0-----:R-:W-:Y:S01]  /*4800*/  FMUL R9, R36, R56.reuse ;  /* 0x0000003824097220 */ /* 0x081fe20000400000 */
[----:B------:R-:W-:Y:S01]  /*4810*/  ISETP.GT.AND P3, PT, R0, RZ, P2 ;  /* 0x000000ff0000720c */ /* 0x000fe20001764270 */
[----:B------:R0:W-:Y:S01]  /*4820*/  @P0 STG.E desc[UR48][R6.64+0x40], R3 ;  /* 0x0000400306000986 */ /* 0x0001e2000c101930 */
[----:B------:R-:W-:Y:S02]  /*4830*/  ISETP.GT.AND P0, PT, R22, 0x20, PT ;  /* 0x000000201600780c */ /* 0x000fe40003f04270 */
[----:B------:R-:W-:Y:S01]  /*4840*/  F2FP.TF32.F32.PACK_B R9, R9 ;  /* 0x00000009ff09723e */ /* 0x000fe200024050ff */
[----:B-1----:R-:W-:Y:S01]  /*4850*/  FMUL R11, R40, R56 ;  /* 0x00000038280b7220 */ /* 0x002fe20000400000 */
[----:B------:R-:W-:-:S02]  /*4860*/  ISETP.GT.AND P1, PT, R0, 0x8, P1 ;  /* 0x000000080000780c */ /* 0x000fc40000f24270 */
[----:B------:R-:W-:Y:S02]  /*4870*/  F2FP.TF32.F32.PACK_B R39, R39 ;  /* 0x00000027ff27723e */ /* 0x000fe400024050ff */
[----:B------:R-:W-:Y:S01]  /*4880*/  F2FP.TF32.F32.PACK_B R11, R11 ;  /* 0x0000000bff0b723e */ /* 0x000fe200024050ff */
[----:B------:R-:W-:Y:S01]  /*4890*/  @P4 STG.E desc[UR48][R6.64+0x44], R35 ;  /* 0x0000442306004986 */ /* 0x000fe2000c101930 */
[----:B------:R-:W-:Y:S01]  /*48a0*/  ISETP.GT.AND P4, PT, R0, 0x8, P2 ;  /* 0x000000080000780c */ /* 0x000fe20001784270 */
[----:B0-----:R-:W-:Y:S01]  /*48b0*/  FMUL R3, R38, R56 ;  /* 0x0000003826037220 */ /* 0x001fe20000400000 */
[----:B------:R-:W-:Y:S01]  /*48c0*/  ISETP.GT.AND P2, PT, R22, 0x21, PT ;  /* 0x000000211600780c */ /* 0x000fe20003f44270 */
[----:B------:R0:W-:Y:S01]  /*48d0*/  @P5 STG.E desc[UR48][R4.64+0x60], R9 ;  /* 0x0000600904005986 */ /* 0x0001e2000c101930 */
[C---:B------:R-:W-:Y:S02]  /*48e0*/  ISETP.GT.AND P5, PT, R0.reuse, RZ, P0 ;  /* 0x000000ff0000720c */ /* 0x040fe400007a4270 */
[----:B------:R-:W-:Y:S01]  /*48f0*/  F2FP.TF32.F32.PACK_B R3, R3 ;  /* 0x00000003ff03723e */ /* 0x000fe200024050ff */
[----:B------:R-:W-:Y:S01]  /*4900*/  @P3 STG.E desc[UR48][R4.64+0x64], R37 ;  /* 0x0000642504003986 */ /* 0x000fe2000c101930 */
[----:B------:R-:W-:-:S02]  /*4910*/  ISETP.GT.AND P3, PT, R0, RZ, P2 ;  /* 0x000000ff0000720c */ /* 0x000fc40001764270 */
[----:B------:R-:W-:Y:S01]  /*4920*/  F2FP.TF32.F32.PACK_B R41, R41 ;  /* 0x00000029ff29723e */ /* 0x000fe200024050ff */
[----:B------:R1:W-:Y:S01]  /*4930*/  @P1 STG.E desc[UR48][R6.64+0x60], R3 ;  /* 0x0000600306001986 */ /* 0x0003e2000c101930 */
[----:B------:R-:W-:Y:S02]  /*4940*/  ISETP.GT.AND P0, PT, R0, 0x8, P0 ;  /* 0x000000080000780c */ /* 0x000fe40000704270 */
[----:B------:R-:W-:Y:S01]  /*4950*/  F2FP.TF32.F32.PACK_B R43, R43 ;  /* 0x0000002bff2b723e */ /* 0x000fe200024050ff */
[----:B------:R-:W-:Y:S01]  /*4960*/  @P4 STG.E desc[UR48][R6.64+0x64], R39 ;  /* 0x0000642706004986 */ /* 0x000fe2000c101930 */
[----:B------:R-:W-:Y:S01]  /*4970*/  ISETP.GT.AND P4, PT, R22, 0x28, PT ;  /* 0x000000281600780c */ /* 0x000fe20003f84270 */
[----:B0-----:R-:W-:Y:S01]  /*4980*/  FMUL R9, R44, R56 ;  /* 0x000000382c097220 */ /* 0x001fe20000400000 */
[----:B------:R-:W-:Y:S01]  /*4990*/  F2FP.TF32.F32.PACK_B R45, R45 ;  /* 0x0000002dff2d723e */ /* 0x000fe200024050ff */
[----:B------:R0:W-:Y:S01]  /*49a0*/  @P5 STG.E desc[UR48][R4.64+0x80], R11 ;  /* 0x0000800b04005986 */ /* 0x0001e2000c101930 */
[----:B------:R-:W-:-:S02]  /*49b0*/  ISETP.GT.AND P5, PT, R22, 0x29, PT ;  /* 0x000000291600780c */ /* 0x000fc40003fa4270 */
[----:B------:R-:W-:Y:S01]  /*49c0*/  F2FP.TF32.F32.PACK_B R9, R9 ;  /* 0x00000009ff09723e */ /* 0x000fe200024050ff */
[----:B------:R-:W-:Y:S01]  /*49d0*/  @P3 STG.E desc[UR48][R4.64+0x84], R41 ;  /* 0x0000842904003986 */ /* 0x000fe2000c101930 */
[----:B------:R-:W-:Y:S01]  /*49e0*/  ISETP.GT.AND P3, PT, R0, 0x8, P2 ;  /* 0x000000080000780c */ /* 0x000fe20001764270 */
[-C--:B-1----:R-:W-:Y:S01]  /*49f0*/  FMUL R3, R42, R56.reuse ;  /* 0x000000382a037220 */ /* 0x082fe20000400000 */
[C---:B------:R-:W-:Y:S02]  /*4a00*/  ISETP.GT.AND P2, PT, R0.reuse, RZ, P4 ;  /* 0x000000ff0000720c */ /* 0x040fe40002744270 */
[C---:B------:R-:W-:Y:S02]  /*4a10*/  ISETP.GT.AND P1, PT, R0.reuse, RZ, P5 ;  /* 0x000000ff0000720c */ /* 0x040fe40002f24270 */
[----:B------:R-:W-:Y:S01]  /*4a20*/  ISETP.GT.AND P4, PT, R0, 0x8, P4 ;  /* 0x000000080000780c */ /* 0x000fe20002784270 */
[----:B0-----:R-:W-:Y:S01]  /*4a30*/  FMUL R11, R46, R56 ;  /* 0x000000382e0b7220 */ /* 0x001fe20000400000 */
[----:B------:R-:W-:-:S02]  /*4a40*/  ISETP.GT.AND P5, PT, R0, 0x8, P5 ;  /* 0x000000080000780c */ /* 0x000fc40002fa4270 */
[----:B------:R-:W-:Y:S02]  /*4a50*/  F2FP.TF32.F32.PACK_B R3, R3 ;  /* 0x00000003ff03723e */ /* 0x000fe400024050ff */
[----:B------:R-:W-:Y:S02]  /*4a60*/  F2FP.TF32.F32.PACK_B R11, R11 ;  /* 0x0000000bff0b723e */ /* 0x000fe400024050ff */
[----:B------:R-:W-:Y:S01]  /*4a70*/  F2FP.TF32.F32.PACK_B R47, R47 ;  /* 0x0000002fff2f723e */ /* 0x000fe200024050ff */
[----:B------:R0:W-:Y:S01]  /*4a80*/  @P0 STG.E desc[UR48][R6.64+0x80], R3 ;  /* 0x0000800306000986 */ /* 0x0001e2000c101930 */
[----:B------:R-:W-:Y:S02]  /*4a90*/  F2FP.TF32.F32.PACK_B R49, R49 ;  /* 0x00000031ff31723e */ /* 0x000fe400024050ff */
[C---:B------:R-:W-:Y:S01]  /*4aa0*/  ISETP.GT.AND P0, PT, R22.reuse, 0x39, PT ;  /* 0x000000391600780c */ /* 0x040fe20003f04270 */
[----:B------:R-:W-:Y:S01]  /*4ab0*/  @P3 STG.E desc[UR48][R6.64+0x84], R43 ;  /* 0x0000842b06003986 */ /* 0x000fe2000c101930 */
[----:B------:R-:W-:-:S02]  /*4ac0*/  ISETP.GT.AND P3, PT, R22, 0x30, PT ;  /* 0x000000301600780c */ /* 0x000fc40003f64270 */
[----:B------:R-:W-:Y:S01]  /*4ad0*/  F2FP.TF32.F32.PACK_B R51, R51 ;  /* 0x00000033ff33723e */ /* 0x000fe200024050ff */
[----:B------:R1:W-:Y:S01]  /*4ae0*/  @P2 STG.E desc[UR48][R4.64+0xa0], R9 ;  /* 0x0000a00904002986 */ /* 0x0003e2000c101930 */
[----:B------:R-:W-:Y:S02]  /*4af0*/  ISETP.GT.AND P2, PT, R22, 0x31, PT ;  /* 0x000000311600780c */ /* 0x000fe40003f44270 */
[----:B------:R-:W-:Y:S01]  /*4b00*/  F2FP.TF32.F32.PACK_B R13, R13 ;  /* 0x0000000dff0d723e */ /* 0x000fe200024050ff */
[----:B------:R-:W-:Y:S01]  /*4b10*/  @P1 STG.E desc[UR48][R4.64+0xa4], R45 ;  /* 0x0000a42d04001986 */ /* 0x000fe2000c101930 */
[----:B0-----:R-:W-:Y:S01]  /*4b20*/  FMUL R3, R48, R56 ;  /* 0x0000003830037220 */ /* 0x001fe20000400000 */
[----:B------:R-:W-:Y:S02]  /*4b30*/  ISETP.GT.AND P1, PT, R22, 0x38, PT ;  /* 0x000000381600780c */ /* 0x000fe40003f24270 */
[----:B------:R0:W-:Y:S01]  /*4b40*/  @P4 STG.E desc[UR48][R6.64+0xa0], R11 ;  /* 0x0000a00b06004986 */ /* 0x0001e2000c101930 */
[----:B------:R-:W-:-:S02]  /*4b50*/  ISETP.GT.AND P4, PT, R0, RZ, P3 ;  /* 0x000000ff0000720c */ /* 0x000fc40001f84270 */
[----:B------:R-:W-:Y:S01]  /*4b60*/  F2FP.TF32.F32.PACK_B R3, R3 ;  /* 0x00000003ff03723e */ /* 0x000fe200024050ff */
[----:B------:R-:W-:Y:S01]  /*4b70*/  @P5 STG.E desc[UR48][R6.64+0xa4], R47 ;  /* 0x0000a42f06005986 */ /* 0x000fe2000c101930 */
[----:B------:R-:W-:Y:S01]  /*4b80*/  ISETP.GT.AND P5, PT, R0, RZ, P2 ;  /* 0x000000ff0000720c */ /* 0x000fe200017a4270 */
[-C--:B-1----:R-:W-:Y:S01]  /*4b90*/  FMUL R9, R50, R56.reuse ;  /* 0x0000003832097220 */ /* 0x082fe20000400000 */
[C---:B------:R-:W-:Y:S02]  /*4ba0*/  ISETP.GT.AND P3, PT, R0.reuse, 0x8, P3 ;  /* 0x000000080000780c */ /* 0x040fe40001f64270 */
[----:B------:R-:W-:Y:S02]  /*4bb0*/  ISETP.GT.AND P2, PT, R0, 0x8, P2 ;  /* 0x000000080000780c */ /* 0x000fe40001744270 */
[----:B------:R-:W-:Y:S01]  /*4bc0*/  F2FP.TF32.F32.PACK_B R9, R9 ;  /* 0x00000009ff09723e */ /* 0x000fe200024050ff */
[----:B0-----:R-:W-:Y:S01]  /*4bd0*/  FMUL R11, R54, R56 ;  /* 0x00000038360b7220 */ /* 0x001fe20000400000 */
[----:B------:R-:W-:Y:S01]  /*4be0*/  F2FP.TF32.F32.PACK_B R53, R53 ;  /* 0x00000035ff35723e */ /* 0x000fe200024050ff */
[----:B------:R-:W-:Y:S01]  /*4bf0*/  @P4 STG.E desc[UR48][R4.64+0xc0], R3 ;  /* 0x0000c00304004986 */ /* 0x000fe2000c101930 */
[----:B------:R-:W-:-:S02]  /*4c00*/  ISETP.GT.AND P4, PT, R0, RZ, P1 ;  /* 0x000000ff0000720c */ /* 0x000fc40000f84270 */
[C---:B------:R-:W-:Y:S01]  /*4c10*/  ISETP.GT.AND P1, PT, R0.reuse, 0x8, P1 ;  /* 0x000000080000780c */ /* 0x040fe20000f24270 */
[----:B------:R-:W-:Y:S01]  /*4c20*/  @P5 STG.E desc[UR48][R4.64+0xc4], R49 ;  /* 0x0000c43104005986 */ /* 0x000fe2000c101930 */
[C---:B------:R-:W-:Y:S02]  /*4c30*/  ISETP.GT.AND P5, PT, R0.reuse, RZ, P0 ;  /* 0x000000ff0000720c */ /* 0x040fe400007a4270 */
[----:B------:R-:W-:Y:S01]  /*4c40*/  ISETP.GT.AND P0, PT, R0, 0x8, P0 ;  /* 0x000000080000780c */ /* 0x000fe20000704270 */
[----:B------:R-:W-:Y:S01]  /*4c50*/  @P3 STG.E desc[UR48][R6.64+0xc0], R9 ;  /* 0x0000c00906003986 */ /* 0x000fe2000c101930 */
[----:B------:R-:W-:Y:S02]  /*4c60*/  F2FP.TF32.F32.PACK_B R11, R11 ;  /* 0x0000000bff0b723e */ /* 0x000fe400024050ff */
[----:B------:R-:W-:Y:S01]  /*4c70*/  F2FP.TF32.F32.PACK_B R55, R55 ;  /* 0x00000037ff37723e */ /* 0x000fe200024050ff */
[----:B------:R-:W-:Y:S04]  /*4c80*/  @P2 STG.E desc[UR48][R6.64+0xc4], R51 ;  /* 0x0000c43306002986 */ /* 0x000fe8000c101930 */
[----:B------:R-:W-:Y:S04]  /*4c90*/  @P4 STG.E desc[UR48][R4.64+0xe0], R13 ;  /* 0x0000e00d04004986 */ /* 0x000fe8000c101930 */
[----:B------:R0:W-:Y:S02]  /*4ca0*/  @P5 STG.E desc[UR48][R4.64+0xe4], R53 ;  /* 0x0000e43504005986 */ /* 0x0001e4000c101930 */
[----:B0-----:R-:W-:-:S02]  /*4cb0*/  @P1 IMAD.MOV.U32 R4, RZ, RZ, R6 ;  /* 0x000000ffff041224 */ /* 0x001fc400078e0006 */
[----:B------:R-:W-:-:S05]  /*4cc0*/  @P1 IMAD.MOV.U32 R5, RZ, RZ, R7 ;  /* 0x000000ffff051224 */ /* 0x000fca00078e0007 */
[----:B------:R0:W-:Y:S04]  /*4cd0*/  @P1 STG.E desc[UR48][R4.64+0xe0], R11 ;  /* 0x0000e00b04001986 */ /* 0x0001e8000c101930 */
[----:B------:R0:W-:Y:S02]  /*4ce0*/  @P0 STG.E desc[UR48][R6.64+0xe4], R55 ;  /* 0x0000e43706000986 */ /* 0x0001e4000c101930 */
.L_x_94:
[----:B------:R-:W-:Y:S05]  /*4cf0*/  BSYNC B0 ;  /* 0x0000000000007941 */ /* 0x000fea0003800000 */
.L_x_32:
[----:B0-----:R-:W3:Y:S01]  /*4d00*/  LDL.64 R4, [R1] ;  /* 0x0000000001047983 */ /* 0x001ee20000100a00 */
[----:B------:R-:W-:Y:S01]  /*4d10*/  ULDC.64 UR4, c[0x0][0x650] ;  /* 0x0001940000047ab9 */ /* 0x000fe20000000a00 */
[----:B------:R-:W-:Y:S02]  /*4d20*/  IMAD.U32 R0, RZ, RZ, UR45 ;  /* 0x0000002dff007e24 */ /* 0x000fe4000f8e00ff */
[----:B------:R-:W-:Y:S02]  /*4d30*/  IMAD.MOV.U32 R22, RZ, RZ, -0x1 ;  /* 0xffffffffff167424 */ /* 0x000fe400078e00ff */
[----:B------:R0:W-:Y:S01]  /*4d40*/  SYNCS.ARRIVE.TRANS64.A1T0 RZ, [R0+UR41], RZ ;  /* 0x000000ff00ff79a7 */ /* 0x0001e20008100029 */
[----:B-----5:R-:W-:Y:S02]  /*4d50*/  IMAD.MOV.U32 R18, RZ, RZ, -0x1 ;  /* 0xffffffffff127424 */ /* 0x020fe400078e00ff */
[----:B--2---:R-:W-:Y:S01]  /*4d60*/  IMAD.MOV.U32 R19, RZ, RZ, -0x1 ;  /* 0xffffffffff137424 */ /* 0x004fe200078e00ff */
[----:B0-----:R-:W-:-:S02]  /*4d70*/  PRMT R0, RZ, 0x7610, R0 ;  /* 0x00007610ff007816 */ /* 0x001fc40000000000 */
[----:B---3--:R-:W-:-:S05]  /*4d80*/  LEA R16, P0, R4, R16, 0x1 ;  /* 0x0000001004107211 */ /* 0x008fca00078008ff */
[----:B------:R-:W-:Y:S01]  /*4d90*/  IMAD.X R17, R66, 0x1, R17, P0 ;  /* 0x0000000142117824 */ /* 0x000fe200000e0611 */
[----:B------:R-:W-:-:S04]  /*4da0*/  ISETP.GE.U32.AND P0, PT, R16, UR4, PT ;  /* 0x0000000410007c0c */ /* 0x000fc8000bf06070 */
[----:B------:R-:W-:-:S13]  /*4db0*/  ISETP.GE.U32.AND.EX P0, PT, R17, UR5, PT, P0 ;  /* 0x0000000511007c0c */ /* 0x000fda000bf06100 */
[----:B------:R-:W-:Y:S05]  /*4dc0*/  @P0 BRA `(.L_x_95) ;  /* 0x00000004004c0947 */ /* 0x000fea0003800000 */
[----:B----4-:R-:W0:Y:S01]  /*4dd0*/  LDC.64 R10, c[0x0][0x628] ;  /* 0x00018a00ff0a7b82 */ /* 0x010e220000000a00 */
[----:B------:R-:W2:Y:S01]  /*4de0*/  S2R R12, SR_CTAID.X ;  /* 0x00000000000c7919 */ /* 0x000ea20000002500 */
[----:B-1----:R-:W-:Y:S02]  /*4df0*/  IMAD.MOV.U32 R8, RZ, RZ, R16 ;  /* 0x000000ffff087224 */ /* 0x002fe400078e0010 */
[----:B------:R-:W-:Y:S01]  /*4e00*/  IMAD.MOV.U32 R9, RZ, RZ, R17 ;  /* 0x000000ffff097224 */ /* 0x000fe200078e0011 */
[----:B------:R-:W1:Y:S03]  /*4e10*/  S2R R18, SR_CTAID.Y ;  /* 0x0000000000127919 */ /* 0x000e660000002600 */
[----:B------:R-:W3:Y:S08]  /*4e20*/  LDC R0, c[0x0][0x630] ;  /* 0x00018c00ff007b82 */ /* 0x000ef00000000800 */
[----:B------:R-:W4:Y:S01]  /*4e30*/  LDC.64 R14, c[0x0][0x620] ;  /* 0x00018800ff0e7b82 */ /* 0x000f220000000a00 */
[----:B0-----:R-:W-:-:S04]  /*4e40*/  ISETP.NE.U32.AND P0, PT, R10, RZ, PT ;  /* 0x000000ff0a00720c */ /* 0x001fc80003f05070 */
[----:B------:R-:W-:-:S13]  /*4e50*/  ISETP.NE.AND.EX P0, PT, R11, RZ, PT, P0 ;  /* 0x000000ff0b00720c */ /* 0x000fda0003f05300 */
[----:B-1234-:R-:W-:Y:S05]  /*4e60*/  @!P0 BRA `(.L_x_96) ;  /* 0x0000000000288947 */ /* 0x01efea0003800000 */
[----:B------:R-:W0:Y:S02]  /*4e70*/  LDC R3, c[0x0][0x634] ;  /* 0x00018d00ff037b82 */ /* 0x000e240000000800 */
[----:B0-----:R-:W-:-:S05]  /*4e80*/  IADD3 R3, P0, R16, R3, RZ ;  /* 0x0000000310037210 */ /* 0x001fca0007f1e0ff */
        /* <DEDUP_REMOVED lines=8> */
.L_x_96:
[-CC-:B------:R-:W-:Y:S01]  /*4f10*/  SHF.R.U64 R19, R8, R0.reuse, R9.reuse ;  /* 0x0000000008137219 */ /* 0x180fe20000001209 */
[----:B------:R-:W0:Y:S01]  /*4f20*/  LDC.64 R24, c[0x0][0x640] ;  /* 0x00019000ff187b82 */ /* 0x000e220000000a00 */
[----:B------:R-:W-:Y:S01]  /*4f30*/  SHF.R.U32.HI R0, RZ, R0, R9 ;  /* 0x00000000ff007219 */ /* 0x000fe20000011609 */
[----:B------:R-:W-:Y:S01]  /*4f40*/  ULDC UR4, c[0x0][0x150] ;  /* 0x0000540000047ab9 */ /* 0x000fe20000000800 */
[----:B------:R-:W-:Y:S02]  /*4f50*/  IADD3 R3, P0, RZ, -R19, RZ ;  /* 0x80000013ff037210 */ /* 0x000fe40007f1e0ff */
[----:B------:R-:W-:-:S03]  /*4f60*/  I2FP.F32.U32 R7, R12 ;  /* 0x0000000c00077245 */ /* 0x000fc60000201000 */
[----:B------:R-:W1:Y:S01]  /*4f70*/  LDC R6, c[0x0][0x618] ;  /* 0x00018600ff067b82 */ /* 0x000e620000000800 */
[----:B------:R-:W-:Y:S02]  /*4f80*/  IMAD.X R5, RZ, RZ, ~R0, P0 ;  /* 0x000000ffff057224 */ /* 0x000fe400000e0e00 */
[----:B------:R-:W-:Y:S01]  /*4f90*/  FMUL R7, R7, UR4 ;  /* 0x0000000407077c20 */ /* 0x000fe20008400000 */
[----:B------:R-:W-:Y:S01]  /*4fa0*/  ULDC UR4, c[0x0][0x154] ;  /* 0x0000550000047ab9 */ /* 0x000fe20000000800 */
[-C--:B------:R-:W-:Y:S02]  /*4fb0*/  IMAD R0, R5, R14.reuse, RZ ;  /* 0x0000000e05007224 */ /* 0x080fe400078e02ff */
[C---:B------:R-:W-:Y:S01]  /*4fc0*/  IMAD.WIDE.U32 R4, R3.reuse, R14, R16 ;  /* 0x0000000e03047225 */ /* 0x040fe200078e0010 */
[----:B------:R-:W2:Y:S01]  /*4fd0*/  LDC R8, c[0x0][0x608] ;  /* 0x00018200ff087b82 */ /* 0x000ea20000000800 */
[----:B------:R-:W3:Y:S02]  /*4fe0*/  F2I.U32.TRUNC.NTZ R7, R7 ;  /* 0x0000000700077305 */ /* 0x000ee4000020f000 */
[----:B------:R-:W-:Y:S01]  /*4ff0*/  IMAD R3, R3, R15, R0 ;  /* 0x0000000f03037224 */ /* 0x000fe200078e0200 */
[----:B------:R-:W-:-:S03]  /*5000*/  I2FP.F32.U32 R0, R18 ;  /* 0x0000001200007245 */ /* 0x000fc60000201000 */
[----:B------:R-:W-:Y:S01]  /*5010*/  IMAD.IADD R3, R5, 0x1, R3 ;  /* 0x0000000105037824 */ /* 0x000fe200078e0203 */
[----:B------:R-:W4:Y:S01]  /*5020*/  LDC R11, c[0x0][0x658] ;  /* 0x00019600ff0b7b82 */ /* 0x000f220000000800 */
[----:B0-----:R-:W-:-:S04]  /*5030*/  ISETP.NE.U32.AND P0, PT, R24, RZ, PT ;  /* 0x000000ff1800720c */ /* 0x001fc80003f05070 */
[----:B------:R-:W-:-:S03]  /*5040*/  ISETP.NE.AND.EX P0, PT, R25, RZ, PT, P0 ;  /* 0x000000ff1900720c */ /* 0x000fc60003f05300 */
[----:B------:R-:W0:Y:S01]  /*5050*/  LDC R9, c[0x0][0x144] ;  /* 0x00005100ff097b82 */ /* 0x000e220000000800 */
[-C--:B-1----:R-:W-:Y:S01]  /*5060*/  SHF.R.U64 R10, R4, R6.reuse, R3 ;  /* 0x00000006040a7219 */ /* 0x082fe20000001203 */
[----:B---3--:R-:W-:Y:S01]  /*5070*/  IMAD.MOV R7, RZ, RZ, -R7 ;  /* 0x000000ffff077224 */ /* 0x008fe200078e0a07 */
[----:B------:R-:W-:Y:S01]  /*5080*/  SHF.R.U32.HI R3, RZ, R6, R3 ;  /* 0x00000006ff037219 */ /* 0x000fe20000011603 */
[----:B------:R-:W-:-:S04]  /*5090*/  FMUL R6, R0, UR4 ;  /* 0x0000000400067c20 */ /* 0x000fc80008400000 */
[----:B------:R-:W1:Y:S01]  /*50a0*/  LDC R21, c[0x0][0x148] ;  /* 0x00005200ff157b82 */ /* 0x000e620000000800 */
[----:B------:R3:W0:Y:S01]  /*50b0*/  F2I.U32.TRUNC.NTZ R14, R6 ;  /* 0x00000006000e7305 */ /* 0x000622000020f000 */
[-CC-:B--2---:R-:W-:Y:S02]  /*50c0*/  SHF.R.U64 R13, R10, R8.reuse, R3.reuse ;  /* 0x000000080a0d7219 */ /* 0x184fe40000001203 */
[----:B------:R-:W-:-:S04]  /*50d0*/  SHF.R.U32.HI R0, RZ, R8, R3 ;  /* 0x00000008ff007219 */ /* 0x000fc80000011603 */
[----:B------:R-:W2:Y:S01]  /*50e0*/  LDC R20, c[0x0][0x648] ;  /* 0x00019200ff147b82 */ /* 0x000ea20000000800 */
[-CC-:B----4-:R-:W-:Y:S02]  /*50f0*/  SHF.R.U64 R15, R13, R11.reuse, R0.reuse ;  /* 0x0000000b0d0f7219 */ /* 0x190fe40000001200 */
[----:B------:R-:W-:-:S03]  /*5100*/  SHF.R.U32.HI R5, RZ, R11, R0 ;  /* 0x0000000bff057219 */ /* 0x000fc60000011600 */
[----:B------:R-:W-:Y:S02]  /*5110*/  IMAD.MOV.U32 R4, RZ, RZ, R15 ;  /* 0x000000ffff047224 */ /* 0x000fe400078e000f */
[----:B------:R-:W4:Y:S01]  /*5120*/  LDC R26, c[0x0][0x638] ;  /* 0x00018e00ff1a7b82 */ /* 0x000f220000000800 */
[----:B0-----:R-:W-:-:S07]  /*5130*/  IMAD R22, R9, R7, R12 ;  /* 0x0000000709167224 */ /* 0x001fce00078e020c */
[----:B------:R-:W0:Y:S08]  /*5140*/  LDC R27, c[0x0][0x610] ;  /* 0x00018400ff1b7b82 */ /* 0x000e300000000800 */
[----:B------:R-:W0:Y:S01]  /*5150*/  LDC R28, c[0x0][0x600] ;  /* 0x00018000ff1c7b82 */ /* 0x000e220000000800 */
[----:B-123--:R-:W-:Y:S05]  /*5160*/  @!P0 BRA `(.L_x_97) ;  /* 0x0000000000288947 */ /* 0x00efea0003800000 */
[----:B------:R-:W1:Y:S02]  /*5170*/  LDC R0, c[0x0][0x64c] ;  /* 0x00019300ff007b82 */ /* 0x000e640000000800 */
[----:B-1----:R-:W-:-:S05]  /*5180*/  IADD3 R3, P0, R15, R0, RZ ;  /* 0x000000000f037210 */ /* 0x002fca0007f1e0ff */
        /* <DEDUP_REMOVED lines=8> */
.L_x_97:
[----:B------:R-:W-:Y:S01]  /*5210*/  ISETP.NE.AND P0, PT, R2, 0x1, PT ;  /* 0x000000010200780c */ /* 0x000fe20003f05270 */
[----:B------:R-:W-:Y:S01]  /*5220*/  IMAD.MOV R14, RZ, RZ, -R14 ;  /* 0x000000ffff0e7224 */ /* 0x000fe200078e0a0e */
[----:B------:R-:W-:Y:S02]  /*5230*/  SHF.R.U64 R0, R4, R20, R5 ;  /* 0x0000001404007219 */ /* 0x000fe40000001205 */
[----:B------:R-:W-:Y:S02]  /*5240*/  LOP3.LUT R3, R13, R68, RZ, 0xc0, !PT ;  /* 0x000000440d037212 */ /* 0x000fe400078ec0ff */
[----:B------:R-:W-:Y:S01]  /*5250*/  LOP3.LUT R5, R10, R67, RZ, 0xc0, !PT ;  /* 0x000000430a057212 */ /* 0x000fe200078ec0ff */
[----:B------:R-:W-:Y:S02]  /*5260*/  IMAD.MOV R4, RZ, RZ, -R0 ;  /* 0x000000ffff047224 */ /* 0x000fe400078e0a00 */
[----:B------:R-:W-:Y:S02]  /*5270*/  IMAD R3, R64, R0, R3 ;  /* 0x0000000040037224 */ /* 0x000fe400078e0203 */
[----:B----4-:R-:W-:-:S02]  /*5280*/  IMAD R0, R4, R26, R15 ;  /* 0x0000001a04007224 */ /* 0x010fc400078e020f */
[----:B------:R-:W-:Y:S02]  /*5290*/  @P0 IMAD R22, R21, R14, R18 ;  /* 0x0000000e15160224 */ /* 0x000fe400078e0212 */
[----:B------:R-:W-:Y:S02]  /*52a0*/  IMAD.MOV.U32 R4, RZ, RZ, 0x1 ;  /* 0x00000001ff047424 */ /* 0x000fe400078e00ff */
[----:B0-----:R-:W-:Y:S02]  /*52b0*/  IMAD R22, R3, R27, R22 ;  /* 0x0000001b03167224 */ /* 0x001fe400078e0216 */
[----:B------:R-:W-:Y:S01]  /*52c0*/  IMAD R3, R0, R28, R5 ;  /* 0x0000001c00037224 */ /* 0x000fe200078e0205 */
[----:B------:R-:W-:-:S04]  /*52d0*/  PRMT R0, R4, 0x7610, R0 ;  /* 0x0000761004007816 */ /* 0x000fc80000000000 */
[----:B------:R-:W-:Y:S02]  /*52e0*/  SEL R18, R3, R22, !P0 ;  /* 0x0000001603127207 */ /* 0x000fe40004000000 */
[----:B------:R-:W-:-:S07]  /*52f0*/  SEL R22, R22, R3, !P0 ;  /* 0x0000000316167207 */ /* 0x000fce0004000000 */
.L_x_95:
[----:B------:R-:W-:Y:S01]  /*5300*/  LOP3.LUT P0, RZ, R0, 0xff, RZ, 0xc0, !PT ;  /* 0x000000ff00ff7812 */ /* 0x000fe2000780c0ff */
[----:B------:R-:W-:Y:S01]  /*5310*/  UIMAD.WIDE.U32 UR4, UR36, -0x55555555, URZ ;  /* 0xaaaaaaab240478a5 */ /* 0x000fe2000f8e003f */
[----:B------:R-:W-:-:S03]  /*5320*/  LOP3.LUT R73, R73, 0x1, RZ, 0x3c, !PT ;  /* 0x0000000149497812 */ /* 0x000fc600078e3cff */
[----:B------:R-:W-:-:S04]  /*5330*/  USHF.R.U32.HI UR4, URZ, 0x1, UR5 ;  /* 0x000000013f047899 */ /* 0x000fc80008011605 */
[----:B------:R-:W-:-:S04]  /*5340*/  UIMAD UR36, UR4, -0x3, UR36 ;  /* 0xfffffffd042478a4 */ /* 0x000fc8000f8e0224 */
[----:B------:R-:W-:Y:S08]  /*5350*/  @P0 BRA `(.L_x_98) ;  /* 0xffffffc000880947 */ /* 0x000ff0000383ffff */
[----:B------:R-:W-:Y:S05]  /*5360*/  EXIT ;  /* 0x000000000000794d */ /* 0x000fea0003800000 */
.L_x_13:
[----:B------:R-:W-:-:S08]  /*5370*/  ISETP.NE.AND P0, PT, R14, RZ, PT ;  /* 0x000000ff0e00720c */ /* 0x000fd00003f05270 */
[----:B0-----:R-:W0:-:S00]  /*5380*/  USETMAXREG.DEALLOC.CTAPOOL 0x28 ;  /* 0x00000028000079c8 */ /* 0x001e0000080e0500 */
[----:B------:R-:W-:Y:S05]  /*5390*/  @P0 EXIT ;  /* 0x000000000000094d */ /* 0x000fea0003800000 */
[----:B0-----:R-:W-:Y:S01]  /*53a0*/  LOP3.LUT P0, RZ, R3, 0xff, RZ, 0xc0, !PT ;  /* 0x000000ff03ff7812 */ /* 0x001fe2000780c0ff */
[----:B------:R-:W-:Y:S02]  /*53b0*/  IMAD.MOV.U32 R3, RZ, RZ, 0x1 ;  /* 0x00000001ff037424 */ /* 0x000fe400078e00ff */
[----:B------:R-:W-:-:S10]  /*53c0*/  IMAD.MOV.U32 R8, RZ, RZ, RZ ;  /* 0x000000ffff087224 */ /* 0x000fd400078e00ff */
[----:B------:R-:W-:Y:S05]  /*53d0*/  @!P0 BRA `(.L_x_99) ;  /* 0x0000000c008c8947 */ /* 0x000fea0003800000 */
[----:B------:R-:W-:Y:S01]  /*53e0*/  LOP3.LUT P0, RZ, R4, 0x1f, RZ, 0xc0, !PT ;  /* 0x0000001f04ff7812 */ /* 0x000fe2000780c0ff */
[----:B------:R-:W-:Y:S01]  /*53f0*/  ULDC UR21, c[0x0][0x658] ;  /* 0x0001960000157ab9 */ /* 0x000fe20000000800 */
[----:B------:R-:W-:Y:S01]  /*5400*/  UMOV UR4, 0xffffffff ;  /* 0xffffffff00047882 */ /* 0x000fe20000000000 */
[----:B------:R-:W-:Y:S01]  /*5410*/  BSSY B0, `(.L_x_99) ;  /* 0x00000df000007945 */ /* 0x000fe20003800000 */
[----:B------:R-:W-:Y:S01]  /*5420*/  USHF.L.U32 UR4, UR4, UR21, URZ ;  /* 0x0000001504047299 */ /* 0x000fe2000800063f */
[C---:B------:R-:W-:Y:S01]  /*5430*/  ISETP.NE.AND P2, PT, R5.reuse, RZ, PT ;  /* 0x000000ff0500720c */ /* 0x040fe20003f45270 */
[----:B------:R-:W-:Y:S01]  /*5440*/  IMAD.MOV.U32 R10, RZ, RZ, 0x1 ;  /* 0x00000001ff0a7424 */ /* 0x000fe200078e00ff */
[----:B------:R-:W-:Y:S01]  /*5450*/  ISETP.NE.OR P0, PT, R5, RZ, !P0 ;  /* 0x000000ff0500720c */ /* 0x000fe20004705670 */
[----:B------:R-:W-:Y:S01]  /*5460*/  IMAD.MOV.U32 R3, RZ, RZ, 0x1 ;  /* 0x00000001ff037424 */ /* 0x000fe200078e00ff */
[----:B------:R-:W-:Y:S01]  /*5470*/  LOP3.LUT R9, R23, 0x2, RZ, 0xfc, !PT ;  /* 0x0000000217097812 */ /* 0x000fe200078efcff */
[----:B------:R-:W-:Y:S01]  /*5480*/  IMAD.MOV.U32 R8, RZ, RZ, RZ ;  /* 0x000000ffff087224 */ /* 0x000fe200078e00ff */
[----:B------:R-:W-:Y:S01]  /*5490*/  ULDC UR13, c[0x0][0x600] ;  /* 0x00018000000d7ab9 */ /* 0x000fe20000000800 */
[----:B------:R-:W-:Y:S01]  /*54a0*/  UMOV UR5, 0x1 ;  /* 0x0000000100057882 */ /* 0x000fe20000000000 */
[----:B------:R-:W-:-:S02]  /*54b0*/  UIADD3 UR23, UR37, 0x1, URZ ;  /* 0x0000000125177890 */ /* 0x000fc4000fffe03f */
[----:B------:R-:W-:Y:S02]  /*54c0*/  UIADD3 UR13, UR13, -0x1, URZ ;  /* 0xffffffff0d0d7890 */ /* 0x000fe4000fffe03f */
[----:B------:R-:W-:Y:S02]  /*54d0*/  USHF.L.U32 UR21, UR5, UR21, URZ ;  /* 0x0000001505157299 */ /* 0x000fe4000800063f */
[----:B------:R-:W-:Y:S01]  /*54e0*/  ULOP3.LUT UR22, URZ, UR4, URZ, 0x33, !UPT ;  /* 0x000000043f167292 */ /* 0x000fe2000f8e333f */
[----:B------:R-:W-:-:S11]  /*54f0*/  ULDC.64 UR14, c[0x0][0x198] ;  /* 0x00006600000e7ab9 */ /* 0x000fd60000000a00 */
.L_x_111:
[----:B------:R-:W-:-:S03]  /*5500*/  UMOV UR4, 0xffffffff ;  /* 0xffffffff00047882 */ /* 0x000fc60000000000 */
[----:B------:R-:W-:Y:S05]  /*5510*/  BRA.DIV UR4, `(.L_x_100) ;  /* 0x0000001204347947 */ /* 0x000fea000b800000 */
[----:B------:R-:W-:-:S13]  /*5520*/  ELECT P6, URZ, PT ;  /* 0x00000000003f782f */ /* 0x000fda00038c0000 */
.L_x_123:
[----:B------:R-:W0:Y:S01]  /*5530*/  LDC R4, c[0x0][0x28c] ;  /* 0x0000a300ff047b82 */ /* 0x000e220000000800 */
[----:B------:R-:W-:Y:S01]  /*5540*/  BSSY B1, `(.L_x_101) ;  /* 0x0000057000017945 */ /* 0x000fe20003800000 */
[----:B0-----:R-:W-:-:S13]  /*5550*/  ISETP.LT.OR P6, PT, R4, 0x1, !P6 ;  /* 0x000000010400780c */ /* 0x001fda00077c1670 */
[----:B------:R-:W-:Y:S05]  /*5560*/  @P6 BRA `(.L_x_102) ;  /* 0x0000000400506947 */ /* 0x000fea0003800000 */
[----:B------:R-:W-:Y:S02]  /*5570*/  IMAD.SHL.U32 R22, R22, 0x40, RZ ;  /* 0x0000004016167824 */ /* 0x000fe400078e00ff */
[----:B------:R-:W-:Y:S02]  /*5580*/  IMAD.SHL.U32 R18, R18, 0x40, RZ ;  /* 0x0000004012127824 */ /* 0x000fe400078e00ff */
[----:B------:R-:W-:Y:S02]  /*5590*/  IMAD.MOV.U32 R13, RZ, RZ, RZ ;  /* 0x000000ffff0d7224 */ /* 0x000fe400078e00ff */
[----:B------:R-:W-:Y:S02]  /*55a0*/  IMAD.U32 R14, RZ, RZ, UR23 ;  /* 0x00000017ff0e7e24 */ /* 0x000fe4000f8e00ff */
[----:B------:R-:W-:Y:S02]  /*55b0*/  IMAD.MOV.U32 R4, RZ, RZ, R3 ;  /* 0x000000ffff047224 */ /* 0x000fe400078e0003 */
[----:B------:R-:W-:-:S07]  /*55c0*/  IMAD.MOV.U32 R5, RZ, RZ, R8 ;  /* 0x000000ffff057224 */ /* 0x000fce00078e0008 */
.L_x_106:
[----:B------:R-:W0:Y:S01]  /*55d0*/  S2R R7, SR_CgaCtaId ;  /* 0x0000000000077919 */ /* 0x000e220000008800 */
[----:B------:R-:W-:-:S04]  /*55e0*/  MOV R6, 0x400 ;  /* 0x0000040000067802 */ /* 0x000fc80000000f00 */
[----:B0-----:R-:W-:Y:S02]  /*55f0*/  LEA R12, R7, R6, 0x18 ;  /* 0x00000006070c7211 */ /* 0x001fe400078ec0ff */
[----:B------:R-:W-:Y:S01]  /*5600*/  SHF.L.U32 R6, R4, 0x1f, RZ ;  /* 0x0000001f04067819 */ /* 0x000fe200000006ff */
[----:B------:R-:W0:Y:S02]  /*5610*/  @!P2 LDC R7, c[0x0][0x500] ;  /* 0x00014000ff07ab82 */ /* 0x000e240000000800 */
[----:B------:R-:W-:-:S04]  /*5620*/  IMAD R11, R5, 0x8, R12 ;  /* 0x00000008050b7824 */ /* 0x000fc800078e020c */
[----:B------:R-:W1:Y:S02]  /*5630*/  SYNCS.PHASECHK.TRANS64.TRYWAIT P1, [R11+URZ+0x18], R6 ;  /* 0x000018060b0075a7 */ /* 0x000e64000802017f */
[----:B-1----:R-:W-:Y:S05]  /*5640*/  @!P1 BRA `(.L_x_103) ;  /* 0x0000001000089947 */ /* 0x002fea0003800000 */
.L_x_124:
[----:B-1----:R-:W-:Y:S01]  /*5650*/  PRMT R6, R9, 0x9910, RZ ;  /* 0x0000991009067816 */ /* 0x002fe200000000ff */
[----:B0-----:R0:W-:Y:S03]  /*5660*/  @!P2 SYNCS.ARRIVE.TRANS64 RZ, [R11+URZ], R7 ;  /* 0x000000070bffa9a7 */ /* 0x0011e6000800003f */
[----:B------:R-:W-:-:S13]  /*5670*/  ISETP.NE.AND P1, PT, R6, 0x2, PT ;  /* 0x000000020600780c */ /* 0x000fda0003f25270 */
[----:B0-----:R-:W-:Y:S05]  /*5680*/  @P1 BRA `(.L_x_104) ;  /* 0x0000000000041947 */ /* 0x001fea0003800000 */
[----:B------:R-:W-:Y:S01]  /*5690*/  BPT.TRAP 0x1 ;  /* 0x000000040000795c */ /* 0x000fe20000300000 */
.L_x_104:
[----:B------:R-:W-:Y:S05]  /*56a0*/  @P0 BRA `(.L_x_105) ;  /* 0x0000000000040947 */ /* 0x000fea0003800000 */
[----:B------:R-:W-:Y:S01]  /*56b0*/  BPT.TRAP 0x1 ;  /* 0x000000040000795c */ /* 0x000fe20000300000 */
.L_x_105:
[----:B------:R-:W-:Y:S01]  /*56c0*/  IMAD R12, R5, 0x8000, R12 ;  /* 0x00008000050c7824 */ /* 0x000fe200078e020c */
[----:B------:R-:W-:Y:S01]  /*56d0*/  R2UR UR10, R13 ;  /* 0x000000000d0a72ca */ /* 0x000fe200000e0000 */
[----:B------:R-:W-:Y:S01]  /*56e0*/  UIADD3 UR30, UP0, UR14, 0xf0, URZ ;  /* 0x000000f00e1e7890 */ /* 0x000fe2000ff1e03f */
[----:B------:R-:W-:Y:S01]  /*56f0*/  R2UR UR9, R11 ;  /* 0x000000000b0972ca */ /* 0x000fe200000e0000 */
[----:B------:R-:W-:Y:S01]  /*5700*/  VIADD R14, R14, 0xffffffff ;  /* 0xffffffff0e0e7836 */ /* 0x000fe20000000000 */
[----:B------:R-:W-:Y:S01]  /*5710*/  R2UR UR18, R12 ;  /* 0x000000000c1272ca */ /* 0x000fe200000e0000 */
[----:B------:R-:W-:Y:S01]  /*5720*/  UIADD3.X UR31, URZ, UR15, URZ, UP0, !UPT ;  /* 0x0000000f3f1f7290 */ /* 0x000fe200087fe43f */
[----:B------:R-:W-:Y:S01]  /*5730*/  R2UR UR11, R22 ;  /* 0x00000000160b72ca */ /* 0x000fe200000e0000 */
[----:B------:R-:W-:Y:S01]  /*5740*/  UIADD3 UR4, UP1, UR14, 0x1f0, URZ ;  /* 0x000001f00e047890 */ /* 0x000fe2000ff3e03f */
[----:B------:R-:W-:Y:S01]  /*5750*/  R2UR UR12, R19 ;  /* 0x00000000130c72ca */ /* 0x000fe200000e0000 */
[----:B------:R-:W-:Y:S01]  /*5760*/  UMOV UR6, 0x0 ;  /* 0x0000000000067882 */ /* 0x000fe20000000000 */
[----:B------:R-:W-:Y:S01]  /*5770*/  R2UR UR35, R18 ;  /* 0x00000000122372ca */ /* 0x000fe200000e0000 */
[----:B------:R-:W-:Y:S01]  /*5780*/  UMOV UR7, 0x10000000 ;  /* 0x1000000000077882 */ /* 0x000fe20000000000 */
[----:B------:R-:W-:Y:S01]  /*5790*/  UIADD3.X UR5, URZ, UR15, URZ, UP1, !UPT ;  /* 0x0000000f3f057290 */ /* 0x000fe20008ffe43f */
[----:B------:R-:W-:Y:S01]  /*57a0*/  ISETP.GT.AND P3, PT, R14, 0x1, PT ;  /* 0x000000010e00780c */ /* 0x000fe20003f64270 */
[----:B------:R-:W-:Y:S01]  /*57b0*/  UIADD3 UR58, UR10, 0x20, URZ ;  /* 0x000000200a3a7890 */ /* 0x000fe2000fffe03f */
[----:B------:R-:W-:Y:S01]  /*57c0*/  VIADD R5, R5, 0x1 ;  /* 0x0000000105057836 */ /* 0x000fe20000000000 */
[----:B------:R-:W-:Y:S01]  /*57d0*/  UIADD3 UR50, UR10, 0x40, URZ ;  /* 0x000000400a327890 */ /* 0x000fe2000fffe03f */
[----:B------:R-:W-:Y:S01]  /*57e0*/  VIADD R13, R13, 0x80 ;  /* 0x000000800d0d7836 */ /* 0x000fe20000000000 */
[----:B------:R-:W-:-:S02]  /*57f0*/  UIADD3 UR8, UR18, 0x100, URZ ;  /* 0x0000010012087890 */ /* 0x000fc4000fffe03f */
[----:B------:R-:W-:Y:S01]  /*5800*/  UIADD3 UR56, UR18, 0x2100, URZ ;  /* 0x0000210012387890 */ /* 0x000fe2000fffe03f */
[C---:B------:R-:W-:Y:S01]  /*5810*/  ISETP.NE.AND P1, PT, R5.reuse, 0x3, PT ;  /* 0x000000030500780c */ /* 0x040fe20003f25270 */
[----:B------:R-:W-:Y:S02]  /*5820*/  UIADD3 UR48, UR18, 0x4100, URZ ;  /* 0x0000410012307890 */ /* 0x000fe4000fffe03f */
[----:B------:R-:W-:Y:S01]  /*5830*/  UIADD3 UR42, UR10, 0x60, URZ ;  /* 0x000000600a2a7890 */ /* 0x000fe2000fffe03f */
[----:B------:R-:W-:Y:S01]  /*5840*/  SEL R7, RZ, 0x1, P1 ;  /* 0x00000001ff077807 */ /* 0x000fe20000800000 */
[----:B------:R-:W-:Y:S01]  /*5850*/  UIADD3 UR40, UR18, 0x6100, URZ ;  /* 0x0000610012287890 */ /* 0x000fe2000fffe03f */
[----:B------:R0:W-:Y:S01]  /*5860*/  UTMALDG.3D [UR8], [UR30], desc[UR6] ;  /* 0x000006081e0075b4 */ /* 0x0001e20008011000 */
[----:B------:R-:W-:Y:S01]  /*5870*/  UIADD3 UR32, UR18, 0x18100, URZ ;  /* 0x0001810012207890 */ /* 0x000fe2000fffe03f */
[----:B------:R-:W-:Y:S01]  /*5880*/  LOP3.LUT R4, R4, R7, RZ, 0x3c, !PT ;  /* 0x0000000704047212 */ /* 0x000fe200078e3cff */
[----:B------:R-:W-:Y:S01]  /*5890*/  UIADD3 UR24, UR18, 0x1a100, URZ ;  /* 0x0001a10012187890 */ /* 0x000fe2000fffe03f */
[----:B------:R-:W-:Y:S01]  /*58a0*/  SEL R5, R5, RZ, P1 ;  /* 0x000000ff05057207 */ /* 0x000fe20000800000 */
[----:B------:R-:W-:Y:S01]  /*58b0*/  UIADD3 UR16, UR18, 0x1c100, URZ ;  /* 0x0001c10012107890 */ /* 0x000fe2000fffe03f */
[----:B------:R-:W-:Y:S01]  /*58c0*/  UMOV UR57, UR9 ;  /* 0x0000000900397c82 */ /* 0x000fe20008000000 */
        /* <DEDUP_REMOVED lines=8> */
[----:B------:R1:W-:Y:S01]  /*5950*/  UTMALDG.3D [UR56], [UR30], desc[UR6] ;  /* 0x000006381e0075b4 */ /* 0x0003e20008011000 */
[----:B------:R-:W-:Y:S01]  /*5960*/  UMOV UR33, UR9 ;  /* 0x0000000900217c82 */ /* 0x000fe20008000000 */
[----:B------:R-:W-:Y:S01]  /*5970*/  UMOV UR34, UR10 ;  /* 0x0000000a00227c82 */ /* 0x000fe20008000000 */
[----:B------:R-:W-:Y:S01]  /*5980*/  UMOV UR36, UR12 ;  /* 0x0000000c00247c82 */ /* 0x000fe20008000000 */
[----:B------:R-:W-:Y:S01]  /*5990*/  UMOV UR25, UR9 ;  /* 0x0000000900197c82 */ /* 0x000fe20008000000 */
[----:B------:R-:W-:Y:S01]  /*59a0*/  UMOV UR27, UR35 ;  /* 0x00000023001b7c82 */ /* 0x000fe20008000000 */
[----:B------:R-:W-:Y:S01]  /*59b0*/  UMOV UR28, UR12 ;  /* 0x0000000c001c7c82 */ /* 0x000fe20008000000 */
[----:B------:R-:W-:Y:S01]  /*59c0*/  UMOV UR26, UR58 ;  /* 0x0000003a001a7c82 */ /* 0x000fe20008000000 */
[----:B0-----:R-:W-:Y:S01]  /*59d0*/  UIADD3 UR8, UR18, 0x1e100, URZ ;  /* 0x0001e10012087890 */ /* 0x001fe2000fffe03f */
[----:B------:R1:W-:Y:S01]  /*59e0*/  UTMALDG.3D [UR48], [UR30], desc[UR6] ;  /* 0x000006301e0075b4 */ /* 0x0003e20008011000 */
[----:B------:R-:W-:Y:S01]  /*59f0*/  UMOV UR17, UR9 ;  /* 0x0000000900117c82 */ /* 0x000fe20008000000 */
[----:B------:R-:W-:Y:S01]  /*5a00*/  UMOV UR19, UR35 ;  /* 0x0000002300137c82 */ /* 0x000fe20008000000 */
[----:B------:R-:W-:Y:S01]  /*5a10*/  UMOV UR20, UR12 ;  /* 0x0000000c00147c82 */ /* 0x000fe20008000000 */
[----:B------:R-:W-:Y:S01]  /*5a20*/  UMOV UR18, UR50 ;  /* 0x0000003200127c82 */ /* 0x000fe20008000000 */
[----:B------:R-:W-:Y:S01]  /*5a30*/  UMOV UR11, UR35 ;  /* 0x00000023000b7c82 */ /* 0x000fe20008000000 */
[----:B------:R-:W-:Y:S01]  /*5a40*/  UMOV UR10, UR42 ;  /* 0x0000002a000a7c82 */ /* 0x000fe20008000000 */
[----:B------:R1:W-:Y:S01]  /*5a50*/  UTMALDG.3D [UR40], [UR30], desc[UR6] ;  /* 0x000006281e0075b4 */ /* 0x0003e20008011000 */
[----:B------:R1:W-:Y:S01]  /*5a60*/  UTMALDG.3D [UR32], [UR4], desc[UR6] ;  /* 0x00000620040075b4 */ /* 0x0003e20008011000 */
[----:B------:R1:W-:Y:S01]  /*5a70*/  UTMALDG.3D [UR24], [UR4], desc[UR6] ;  /* 0x00000618040075b4 */ /* 0x0003e20008011000 */
[----:B------:R1:W-:Y:S01]  /*5a80*/  UTMALDG.3D [UR16], [UR4], desc[UR6] ;  /* 0x00000610040075b4 */ /* 0x0003e20008011000 */
[----:B------:R1:W-:Y:S02]  /*5a90*/  UTMALDG.3D [UR8], [UR4], desc[UR6] ;  /* 0x00000608040075b4 */ /* 0x0003e40008011000 */
[----:B-1----:R-:W-:Y:S05]  /*5aa0*/  @P3 BRA `(.L_x_106) ;  /* 0xfffffff800c83947 */ /* 0x002fea000383ffff */
.L_x_102:
[----:B------:R-:W-:Y:S05]  /*5ab0*/  BSYNC B1 ;  /* 0x0000000000017941 */ /* 0x000fea0003800000 */
.L_x_101:
[----:B------:R-:W2:Y:S01]  /*5ac0*/  LDL.64 R20, [R1] ;  /* 0x0000000001147983 */ /* 0x000ea20000100a00 */
[----:B------:R-:W-:Y:S01]  /*5ad0*/  LOP3.LUT P4, RZ, R10, 0xff, RZ, 0xc0, !PT ;  /* 0x000000ff0aff7812 */ /* 0x000fe2000788c0ff */
[----:B------:R-:W-:Y:S01]  /*5ae0*/  VIADD R7, R8, UR37 ;  /* 0x0000002508077c36 */ /* 0x000fe20008000000 */
[----:B------:R-:W-:Y:S01]  /*5af0*/  ULDC.64 UR4, c[0x0][0x650] ;  /* 0x0001940000047ab9 */ /* 0x000fe20000000a00 */
[----:B------:R-:W-:Y:S01]  /*5b00*/  IMAD.U32 R8, RZ, RZ, UR37 ;  /* 0x00000025ff087e24 */ /* 0x000fe2000f8e00ff */
[----:B------:R-:W-:Y:S01]  /*5b10*/  UISETP.GE.U32.AND UP0, UPT, UR37, 0x3, UPT ;  /* 0x000000032500788c */ /* 0x000fe2000bf06070 */
[----:B------:R-:W-:Y:S01]  /*5b20*/  BSSY B1, `(.L_x_107) ;  /* 0x000006b000017945 */ /* 0x000fe20003800000 */
[----:B------:R-:W-:Y:S01]  /*5b30*/  ISETP.GT.U32.AND P1, PT, R7, 0x2, PT ;  /* 0x000000020700780c */ /* 0x000fe20003f24070 */
[----:B------:R-:W-:Y:S01]  /*5b40*/  IMAD.MOV.U32 R22, RZ, RZ, -0x1 ;  /* 0xffffffffff167424 */ /* 0x000fe200078e00ff */
[----:B------:R-:W-:Y:S01]  /*5b50*/  PRMT R10, RZ, 0x7610, R10 ;  /* 0x00007610ff0a7816 */ /* 0x000fe2000000000a */
[----:B------:R-:W-:Y:S01]  /*5b60*/  IMAD.MOV.U32 R18, RZ, RZ, -0x1 ;  /* 0xffffffffff127424 */ /* 0x000fe200078e00ff */
[----:B------:R-:W-:Y:S01]  /*5b70*/  ISETP.LT.U32.AND P1, PT, R8, 0x3, P1 ;  /* 0x000000030800780c */ /* 0x000fe20000f21070 */
[----:B------:R-:W-:Y:S01]  /*5b80*/  IMAD.MOV.U32 R19, RZ, RZ, -0x1 ;  /* 0xffffffffff137424 */ /* 0x000fe200078e00ff */
[----:B------:R-:W-:Y:S01]  /*5b90*/  PLOP3.LUT P3, PT, PT, PT, UP0, 0x80, 0x0 ;  /* 0x000000000000781c */ /* 0x000fe20003f6f008 */
[----:B------:R-:W0:Y:S01]  /*5ba0*/  @P4 S2R R5, SR_CgaCtaId ;  /* 0x0000000000054919 */ /* 0x000e220000008800 */
[----:B------:R-:W-:-:S04]  /*5bb0*/  @P4 MOV R4, 0x400 ;  /* 0x0000040000044802 */ /* 0x000fc80000000f00 */
[----:B0-----:R-:W-:Y:S01]  /*5bc0*/  @P4 LEA R6, R5, R4, 0x18 ;  /* 0x0000000405064211 */ /* 0x001fe200078ec0ff */
[----:B------:R-:W-:Y:S01]  /*5bd0*/  IMAD.WIDE.U32 R4, R7, -0x55555555, RZ ;  /* 0xaaaaaaab07047825 */ /* 0x000fe200078e00ff */
[----:B------:R-:W-:Y:S02]  /*5be0*/  SEL R4, RZ, 0x1, !P1 ;  /* 0x00000001ff047807 */ /* 0x000fe40004800000 */
[----:B------:R0:W-:Y:S02]  /*5bf0*/  @P4 SYNCS.ARRIVE.TRANS64.A1T0 RZ, [R6+URZ+0x68], RZ ;  /* 0x000068ff06ff49a7 */ /* 0x0001e4000810003f */
[----:B------:R-:W-:Y:S02]  /*5c00*/  LOP3.LUT R3, R3, R4, RZ, 0x3c, !PT ;  /* 0x0000000403037212 */ /* 0x000fe400078e3cff */
[----:B------:R-:W-:Y:S02]  /*5c10*/  PRMT R4, RZ, 0x7610, R4 ;  /* 0x00007610ff047816 */ /* 0x000fe40000000004 */
[----:B0-----:R-:W-:-:S04]  /*5c20*/  SHF.R.U32.HI R6, RZ, 0x1, R5 ;  /* 0x00000001ff067819 */ /* 0x001fc80000011605 */
[----:B------:R-:W-:Y:S01]  /*5c30*/  @P3 LOP3.LUT R3, R3, 0x1, R6, 0x78, !PT ;  /* 0x0000000103033812 */ /* 0x000fe200078e7806 */
[----:B------:R-:W-:Y:S01]  /*5c40*/  IMAD R8, R6, -0x3, R7 ;  /* 0xfffffffd06087824 */ /* 0x000fe200078e0207 */
[----:B--2---:R-:W-:-:S04]  /*5c50*/  IADD3 R16, P4, R16, R20, RZ ;  /* 0x0000001410107210 */ /* 0x004fc80007f9e0ff */
[----:B------:R-:W-:Y:S01]  /*5c60*/  ISETP.GE.U32.AND P1, PT, R16, UR4, PT ;  /* 0x0000000410007c0c */ /* 0x000fe2000bf26070 */
[----:B------:R-:W-:-:S05]  /*5c70*/  IMAD.X R17, R17, 0x1, R0, P4 ;  /* 0x0000000111117824 */ /* 0x000fca00020e0600 */
[----:B------:R-:W-:-:S13]  /*5c80*/  ISETP.GE.U32.AND.EX P1, PT, R17, UR5, PT, P1 ;  /* 0x0000000511007c0c */ /* 0x000fda000bf26110 */
[----:B------:R-:W-:Y:S05]  /*5c90*/  @P1 BRA `(.L_x_108) ;  /* 0x00000004004c1947 */ /* 0x000fea0003800000 */
[----:B------:R-:W0:Y:S01]  /*5ca0*/  S2R R12, SR_CTAID.X ;  /* 0x00000000000c7919 */ /* 0x000e220000002500 */
[----:B------:R-:W-:Y:S01]  /*5cb0*/  ULDC.64 UR4, c[0x0][0x628] ;  /* 0x00018a0000047ab9 */ /* 0x000fe20000000a00 */
[----:B------:R-:W1:Y:S01]  /*5cc0*/  LDC R13, c[0x0][0x144] ;  /* 0x00005100ff0d7b82 */ /* 0x000e620000000800 */
[----:B------:R-:W-:Y:S01]  /*5cd0*/  ISETP.NE.U32.AND P1, PT, RZ, UR4, PT ;  /* 0x00000004ff007c0c */ /* 0x000fe2000bf25070 */
[----:B------:R-:W2:Y:S01]  /*5ce0*/  S2R R11, SR_CTAID.Y ;  /* 0x00000000000b7919 */ /* 0x000ea20000002600 */
[----:B------:R-:W-:Y:S01]  /*5cf0*/  ULDC UR6, c[0x0][0x150] ;  /* 0x0000540000067ab9 */ /* 0x000fe20000000800 */
[----:B------:R-:W-:Y:S01]  /*5d00*/  ULDC UR7, c[0x0][0x630] ;  /* 0x00018c0000077ab9 */ /* 0x000fe20000000800 */
[----:B------:R-:W-:Y:S01]  /*5d10*/  ISETP.NE.AND.EX P1, PT, RZ, UR5, PT, P1 ;  /* 0x00000005ff007c0c */ /* 0x000fe2000bf25310 */
[----:B------:R-:W-:Y:S01]  /*5d20*/  IMAD.MOV.U32 R4, RZ, RZ, R16 ;  /* 0x000000ffff047224 */ /* 0x000fe200078e0010 */
[----:B0-----:R-:W-:-:S05]  /*5d30*/  I2FP.F32.U32 R5, R12 ;  /* 0x0000000c00057245 */ /* 0x001fca0000201000 */
[----:B------:R-:W-:Y:S01]  /*5d40*/  FMUL R14, R5, UR6 ;  /* 0x00000006050e7c20 */ /* 0x000fe20008400000 */
[----:B------:R-:W-:-:S05]  /*5d50*/  IMAD.MOV.U32 R5, RZ, RZ, R17 ;  /* 0x000000ffff057224 */ /* 0x000fca00078e0011 */
[----:B--2---:R-:W-:Y:S05]  /*5d60*/  @!P1 BRA `(.L_x_109) ;  /* 0x0000000000289947 */ /* 0x004fea0003800000 */
[----:B------:R-:W-:Y:S02]  /*5d70*/  ULDC UR6, c[0x0][0x634] ;  /* 0x00018d0000067ab9 */ /* 0x000fe40000000800 */
[----:B------:R-:W-:-:S05]  /*5d80*/  IADD3 R5, P1, R16, UR6, RZ ;  /* 0x0000000610057c10 */ /* 0x000fca000ff3e0ff */
[----:B------:R-:W-:-:S04]  /*5d90*/  IMAD.X R15, RZ, RZ, R17, P1 ;  /* 0x000000ffff0f7224 */ /* 0x000fc800008e0611 */
[----:B------:R-:W-:-:S04]  /*5da0*/  IMAD.WIDE.U32 R6, R15, UR4, RZ ;  /* 0x000000040f067c25 */ /* 0x000fc8000f8e00ff */
[----:B------:R-:W-:-:S04]  /*5db0*/  IMAD.WIDE.U32 R6, P1, R5, UR5, R6 ;  /* 0x0000000505067c25 */ /* 0x000fc8000f820006 */
[----:B------:R-:W-:-:S04]  /*5dc0*/  IMAD.WIDE.U32 R4, R5, UR4, RZ ;  /* 0x0000000405047c25 */ /* 0x000fc8000f8e00ff */
[----:B------:R-:W-:Y:S01]  /*5dd0*/  IMAD.MOV.U32 R4, RZ, RZ, R7 ;  /* 0x000000ffff047224 */ /* 0x000fe200078e0007 */
[----:B------:R-:W-:Y:S01]  /*5de0*/  IADD3 RZ, P3, R5, R6, RZ ;  /* 0x0000000605ff7210 */ /* 0x000fe20007f7e0ff */
[----:B------:R-:W-:-:S04]  /*5df0*/  IMAD.X R5, RZ, RZ, RZ, P1 ;  /* 0x000000ffff057224 */ /* 0x000fc800008e06ff */
[----:B------:R-:W-:-:S08]  /*5e00*/  IMAD.WIDE.U32.X R4, R15, UR5, R4, P3 ;  /* 0x000000050f047c25 */ /* 0x000fd000098e0404 */
.L_x_109:
[--C-:B------:R-:W-:Y:S01]  /*5e10*/  SHF.R.U64 R19, R4, UR7, R5.reuse ;  /* 0x0000000704137c19 */ /* 0x100fe20008001205 */
[----:B------:R-:W0:Y:S01]  /*5e20*/  F2I.U32.TRUNC.NTZ R14, R14 ;  /* 0x0000000e000e7305 */ /* 0x000e22000020f000 */
[----:B------:R-:W-:Y:S01]  /*5e30*/  SHF.R.U32.HI R4, RZ, UR7, R5 ;  /* 0x00000007ff047c19 */ /* 0x000fe20008011605 */
[----:B------:R-:W-:Y:S01]  /*5e40*/  ULDC.64 UR4, c[0x0][0x620] ;  /* 0x0001880000047ab9 */ /* 0x000fe20000000a00 */
[----:B------:R-:W-:Y:S01]  /*5e50*/  IADD3 R7, P1, RZ, -R19, RZ ;  /* 0x80000013ff077210 */ /* 0x000fe20007f3e0ff */
[----:B------:R-:W-:Y:S01]  /*5e60*/  ULDC.64 UR6, c[0x0][0x640] ;  /* 0x0001900000067ab9 */ /* 0x000fe20000000a00 */
[----:B------:R-:W2:Y:S03]  /*5e70*/  LDC R18, c[0x0][0x148] ;  /* 0x00005200ff127b82 */ /* 0x000ea60000000800 */
[----:B------:R-:W-:Y:S01]  /*5e80*/  IMAD.X R4, RZ, RZ, ~R4, P1 ;  /* 0x000000ffff047224 */ /* 0x000fe200008e0e04 */
[----:B------:R-:W-:-:S03]  /*5e90*/  ISETP.NE.U32.AND P1, PT, RZ, UR6, PT ;  /* 0x00000006ff007c0c */ /* 0x000fc6000bf25070 */
[----:B------:R-:W-:Y:S01]  /*5ea0*/  IMAD R6, R4, UR4, RZ ;  /* 0x0000000404067c24 */ /* 0x000fe2000f8e02ff */
[----:B------:R-:W-:Y:S01]  /*5eb0*/  ISETP.NE.AND.EX P1, PT, RZ, UR7, PT, P1 ;  /* 0x00000007ff007c0c */ /* 0x000fe2000bf25310 */
[----:B------:R-:W-:Y:S01]  /*5ec0*/  IMAD.WIDE.U32 R4, R7, UR4, R16 ;  /* 0x0000000407047c25 */ /* 0x000fe2000f8e0010 */
[----:B------:R-:W-:-:S03]  /*5ed0*/  ULDC UR4, c[0x0][0x618] ;  /* 0x0001860000047ab9 */ /* 0x000fc60000000800 */
[----:B------:R-:W-:Y:S01]  /*5ee0*/  IMAD R7, R7, UR5, R6 ;  /* 0x0000000507077c24 */ /* 0x000fe2000f8e0206 */
[----:B------:R-:W-:Y:S01]  /*5ef0*/  ULDC UR5, c[0x0][0x154] ;  /* 0x0000550000057ab9 */ /* 0x000fe20000000800 */
[----:B0-----:R-:W-:Y:S02]  /*5f00*/  IMAD.MOV R6, RZ, RZ, -R14 ;  /* 0x000000ffff067224 */ /* 0x001fe400078e0a0e */
[----:B------:R-:W-:Y:S02]  /*5f10*/  IMAD.IADD R5, R5, 0x1, R7 ;  /* 0x0000000105057824 */ /* 0x000fe400078e0207 */
[----:B-1----:R-:W-:Y:S01]  /*5f20*/  IMAD R12, R13, R6, R12 ;  /* 0x000000060d0c7224 */ /* 0x002fe200078e020c */
[----:B------:R-:W-:Y:S02]  /*5f30*/  I2FP.F32.U32 R6, R11 ;  /* 0x0000000b00067245 */ /* 0x000fe40000201000 */
[--C-:B------:R-:W-:Y:S02]  /*5f40*/  SHF.R.U64 R13, R4, UR4, R5.reuse ;  /* 0x00000004040d7c19 */ /* 0x100fe40008001205 */
[----:B------:R-:W-:Y:S01]  /*5f50*/  SHF.R.U32.HI R4, RZ, UR4, R5 ;  /* 0x00000004ff047c19 */ /* 0x000fe20008011605 */
[----:B------:R-:W-:Y:S01]  /*5f60*/  FMUL R6, R6, UR5 ;  /* 0x0000000506067c20 */ /* 0x000fe20008400000 */
[----:B------:R-:W-:-:S02]  /*5f70*/  ULDC UR4, c[0x0][0x608] ;  /* 0x0001820000047ab9 */ /* 0x000fc40000000800 */
[--C-:B------:R-:W-:Y:S01]  /*5f80*/  SHF.R.U64 R15, R13, UR4, R4.reuse ;  /* 0x000000040d0f7c19 */ /* 0x100fe20008001204 */
[----:B------:R0:W1:Y:S01]  /*5f90*/  F2I.U32.TRUNC.NTZ R20, R6 ;  /* 0x0000000600147305 */ /* 0x000062000020f000 */
[----:B------:R-:W-:Y:S01]  /*5fa0*/  SHF.R.U32.HI R4, RZ, UR4, R4 ;  /* 0x00000004ff047c19 */ /* 0x000fe20008011604 */
[----:B------:R-:W-:-:S03]  /*5fb0*/  ULDC UR4, c[0x0][0x658] ;  /* 0x0001960000047ab9 */ /* 0x000fc60000000800 */
[--C-:B------:R-:W-:Y:S02]  /*5fc0*/  SHF.R.U64 R14, R15, UR4, R4.reuse ;  /* 0x000000040f0e7c19 */ /* 0x100fe40008001204 */
[----:B------:R-:W-:-:S03]  /*5fd0*/  SHF.R.U32.HI R21, RZ, UR4, R4 ;  /* 0x00000004ff157c19 */ /* 0x000fc60008011604 */
[----:B------:R-:W-:Y:S02]  /*5fe0*/  IMAD.MOV.U32 R4, RZ, RZ, R14 ;  /* 0x000000ffff047224 */ /* 0x000fe400078e000e */
[----:B------:R-:W-:Y:S01]  /*5ff0*/  IMAD.MOV.U32 R5, RZ, RZ, R21 ;  /* 0x000000ffff057224 */ /* 0x000fe200078e0015 */
[----:B0-----:R-:W-:Y:S06]  /*6000*/  @!P1 BRA `(.L_x_110) ;  /* 0x0000000000289947 */ /* 0x001fec0003800000 */
        /* <DEDUP_REMOVED lines=10> */
.L_x_110:
[----:B------:R-:W-:Y:S01]  /*60b0*/  ISETP.NE.AND P1, PT, R2, 0x1, PT ;  /* 0x000000010200780c */ /* 0x000fe20003f25270 */
[----:B------:R-:W-:Y:S01]  /*60c0*/  ULDC UR4, c[0x0][0x648] ;  /* 0x0001920000047ab9 */ /* 0x000fe20000000800 */
[----:B------:R-:W-:Y:S01]  /*60d0*/  LOP3.LUT R15, R15, UR22, RZ, 0xc0, !PT ;  /* 0x000000160f0f7c12 */ /* 0x000fe2000f8ec0ff */
[----:B-1----:R-:W-:Y:S01]  /*60e0*/  IMAD.MOV R20, RZ, RZ, -R20 ;  /* 0x000000ffff147224 */ /* 0x002fe200078e0a14 */
[----:B------:R-:W-:Y:S01]  /*60f0*/  SHF.R.U64 R4, R4, UR4, R5 ;  /* 0x0000000404047c19 */ /* 0x000fe20008001205 */
[----:B------:R-:W-:Y:S01]  /*6100*/  ULDC UR4, c[0x0][0x638] ;  /* 0x00018e0000047ab9 */ /* 0x000fe20000000800 */
[----:B------:R-:W-:Y:S01]  /*6110*/  LOP3.LUT R13, R13, UR13, RZ, 0xc0, !PT ;  /* 0x0000000d0d0d7c12 */ /* 0x000fe2000f8ec0ff */
[----:B------:R-:W-:Y:S02]  /*6120*/  ULDC UR5, c[0x0][0x610] ;  /* 0x0001840000057ab9 */ /* 0x000fe40000000800 */
[----:B------:R-:W-:Y:S02]  /*6130*/  IMAD.MOV R5, RZ, RZ, -R4 ;  /* 0x000000ffff057224 */ /* 0x000fe400078e0a04 */
[----:B------:R-:W-:-:S02]  /*6140*/  IMAD R15, R4, UR21, R15 ;  /* 0x00000015040f7c24 */ /* 0x000fc4000f8e020f */
[----:B--2---:R-:W-:Y:S02]  /*6150*/  @P1 IMAD R12, R18, R20, R11 ;  /* 0x00000014120c1224 */ /* 0x004fe400078e020b */
[----:B------:R-:W-:Y:S01]  /*6160*/  IMAD R14, R5, UR4, R14 ;  /* 0x00000004050e7c24 */ /* 0x000fe2000f8e020e */
[----:B------:R-:W-:Y:S01]  /*6170*/  ULDC UR4, c[0x0][0x600] ;  /* 0x0001800000047ab9 */ /* 0x000fe20000000800 */
[----:B------:R-:W-:Y:S02]  /*6180*/  IMAD R12, R15, UR5, R12 ;  /* 0x000000050f0c7c24 */ /* 0x000fe4000f8e020c */
[----:B------:R-:W-:Y:S02]  /*6190*/  IMAD R5, R14, UR4, R13 ;  /* 0x000000040e057c24 */ /* 0x000fe4000f8e020d */
[----:B------:R-:W-:-:S03]  /*61a0*/  IMAD.MOV.U32 R4, RZ, RZ, 0x1 ;  /* 0x00000001ff047424 */ /* 0x000fc600078e00ff */
[----:B------:R-:W-:Y:S02]  /*61b0*/  SEL R18, R5, R12, !P1 ;  /* 0x0000000c05127207 */ /* 0x000fe40004800000 */
[----:B------:R-:W-:-:S07]  /*61c0*/  SEL R22, R12, R5, !P1 ;  /* 0x000000050c167207 */ /* 0x000fce0004800000 */
.L_x_108:
[----:B------:R-:W-:Y:S05]  /*61d0*/  BSYNC B1 ;  /* 0x0000000000017941 */ /* 0x000fea0003800000 */
.L_x_107:
[----:B------:R-:W-:-:S13]  /*61e0*/  LOP3.LUT P1, RZ, R4, 0xff, RZ, 0xc0, !PT ;  /* 0x000000ff04ff7812 */ /* 0x000fda000782c0ff */
[----:B------:R-:W-:Y:S05]  /*61f0*/  @P1 BRA `(.L_x_111) ;  /* 0xfffffff000c01947 */ /* 0x000fea000383ffff */
[----:B------:R-:W-:Y:S05]  /*6200*/  BSYNC B0 ;  /* 0x0000000000007941 */ /* 0x000fea0003800000 */
.L_x_99:
[----:B------:R-:W-:-:S03]  /*6210*/  UMOV UR4, 0xffffffff ;  /* 0xffffffff00047882 */ /* 0x000fc60000000000 */
[----:B------:R-:W-:Y:S05]  /*6220*/  BRA.DIV UR4, `(.L_x_112) ;  /* 0x0000000604247947 */ /* 0x000fea000b800000 */
[----:B------:R-:W-:-:S13]  /*6230*/  ELECT P6, URZ, PT ;  /* 0x00000000003f782f */ /* 0x000fda00038c0000 */
.L_x_127:
[----:B------:R-:W-:Y:S04]  /*6240*/  BSSY B0, `(.L_x_113) ;  /* 0x0000022000007945 */ /* 0x000fe80003800000 */
[----:B------:R-:W-:Y:S05]  /*6250*/  @!P6 BRA `(.L_x_114) ;  /* 0x000000000080e947 */ /* 0x000fea0003800000 */
[----:B------:R-:W-:-:S04]  /*6260*/  LOP3.LUT R23, R23, 0x2, RZ, 0xfc, !PT ;  /* 0x0000000217177812 */ /* 0x000fc800078efcff */
[----:B------:R-:W-:-:S13]  /*6270*/  ISETP.NE.AND P0, PT, R23, 0x3, PT ;  /* 0x000000031700780c */ /* 0x000fda0003f05270 */
[----:B------:R-:W-:Y:S05]  /*6280*/  @!P0 BRA `(.L_x_115) ;  /* 0x0000000000048947 */ /* 0x000fea0003800000 */
[----:B------:R-:W-:Y:S01]  /*6290*/  BPT.TRAP 0x1 ;  /* 0x000000040000795c */ /* 0x000fe20000300000 */
.L_x_115:
[----:B------:R-:W0:Y:S01]  /*62a0*/  S2R R5, SR_CgaCtaId ;  /* 0x0000000000057919 */ /* 0x000e220000008800 */
[----:B------:R-:W-:Y:S02]  /*62b0*/  MOV R0, 0x400 ;  /* 0x0000040000007802 */ /* 0x000fe40000000f00 */
[----:B------:R-:W-:Y:S02]  /*62c0*/  SHF.L.U32 R2, R3, 0x1f, RZ ;  /* 0x0000001f03027819 */ /* 0x000fe400000006ff */
[----:B0-----:R-:W-:-:S05]  /*62d0*/  LEA R5, R5, R0, 0x18 ;  /* 0x0000000005057211 */ /* 0x001fca00078ec0ff */
[----:B------:R-:W-:-:S04]  /*62e0*/  VIADD R5, R5, 0x18 ;  /* 0x0000001805057836 */ /* 0x000fc80000000000 */
[C---:B------:R-:W-:Y:S02]  /*62f0*/  IMAD R7, R8.reuse, 0x8, R5 ;  /* 0x0000000808077824 */ /* 0x040fe400078e0205 */
[----:B------:R-:W-:Y:S02]  /*6300*/  VIADD R8, R8, 0x1 ;  /* 0x0000000108087836 */ /* 0x000fe40000000000 */
[----:B------:R-:W0:Y:S03]  /*6310*/  SYNCS.PHASECHK.TRANS64.TRYWAIT P0, [R7+URZ], R2 ;  /* 0x00000002070075a7 */ /* 0x000e26000800017f */
[----:B------:R-:W-:-:S04]  /*6320*/  ISETP.NE.AND P1, PT, R8, 0x3, PT ;  /* 0x000000030800780c */ /* 0x000fc80003f25270 */
[----:B------:R-:W-:Y:S02]  /*6330*/  SEL R0, RZ, 0x1, P1 ;  /* 0x00000001ff007807 */ /* 0x000fe40000800000 */
[----:B------:R-:W-:Y:S02]  /*6340*/  SEL R8, R8, RZ, P1 ;  /* 0x000000ff08087207 */ /* 0x000fe40000800000 */
[----:B------:R-:W-:-:S03]  /*6350*/  LOP3.LUT R9, R3, R0, RZ, 0x3c, !PT ;  /* 0x0000000003097212 */ /* 0x000fc600078e3cff */
[----:B------:R-:W-:Y:S01]  /*6360*/  IMAD R4, R8, 0x8, R5 ;  /* 0x0000000808047824 */ /* 0x000fe200078e0205 */
[----:B------:R-:W-:Y:S01]  /*6370*/  SHF.L.U32 R3, R9, 0x1f, RZ ;  /* 0x0000001f09037819 */ /* 0x000fe200000006ff */
[----:B0-----:R-:W-:Y:S06]  /*6380*/  @!P0 BRA `(.L_x_116) ;  /* 0x0000000000ec8947 */ /* 0x001fec0003800000 */
.L_x_128:
[----:B------:R-:W1:Y:S01]  /*6390*/  SYNCS.PHASECHK.TRANS64.TRYWAIT P0, [R4+URZ], R3 ;  /* 0x00000003040075a7 */ /* 0x000e62000800017f */
[----:B------:R-:W-:-:S05]  /*63a0*/  VIADD R0, R8, 0x1 ;  /* 0x0000000108007836 */ /* 0x000fca0000000000 */
[----:B------:R-:W-:-:S04]  /*63b0*/  ISETP.NE.AND P1, PT, R0, 0x3, PT ;  /* 0x000000030000780c */ /* 0x000fc80003f25270 */
[----:B0-----:R-:W-:Y:S02]  /*63c0*/  SEL R2, RZ, 0x1, P1 ;  /* 0x00000001ff027807 */ /* 0x001fe40000800000 */
[----:B------:R-:W-:Y:S02]  /*63d0*/  SEL R0, R0, RZ, P1 ;  /* 0x000000ff00007207 */ /* 0x000fe40000800000 */
[----:B------:R-:W-:Y:S01]  /*63e0*/  LOP3.LUT R2, R9, R2, RZ, 0x3c, !PT ;  /* 0x0000000209027212 */ /* 0x000fe200078e3cff */
[----:B-1----:R-:W-:Y:S06]  /*63f0*/  @!P0 BRA `(.L_x_117) ;  /* 0x0000000000e48947 */ /* 0x002fec0003800000 */
.L_x_129:
[----:B------:R-:W-:Y:S01]  /*6400*/  IMAD R5, R0, 0x8, R5 ;  /* 0x0000000800057824 */ /* 0x000fe200078e0205 */
[----:B------:R-:W-:-:S07]  /*6410*/  SHF.L.U32 R0, R2, 0x1f, RZ ;  /* 0x0000001f02007819 */ /* 0x000fce00000006ff */
.L_x_118:
[----:B-1----:R1:W2:Y:S02]  /*6420*/  SYNCS.PHASECHK.TRANS64.TRYWAIT P0, [R5+URZ], R0 ;  /* 0x00000000050075a7 */ /* 0x0022a4000800017f */
[----:B--2---:R-:W-:Y:S05]  /*6430*/  @!P0 NANOSLEEP.SYNCS 0x989680 ;  /* 0x009896800000895d */ /* 0x004fea0003900000 */
[----:B------:R-:W2:Y:S02]  /*6440*/  @!P0 SYNCS.PHASECHK.TRANS64 P0, [R5+URZ], R0 ;  /* 0x00000000050085a7 */ /* 0x000ea4000800007f */
[----:B--2---:R-:W-:Y:S05]  /*6450*/  @!P0 BRA `(.L_x_118) ;  /* 0xfffffffc00f08947 */ /* 0x004fea000383ffff */
.L_x_114:
[----:B------:R-:W-:Y:S05]  /*6460*/  BSYNC B0 ;  /* 0x0000000000007941 */ /* 0x000fea0003800000 */
.L_x_113:
[----:B------:R-:W-:Y:S05]  /*6470*/  EXIT ;  /* 0x000000000000794d */ /* 0x000fea0003800000 */
.L_x_15:
[----:B0-----:R-:W-:-:S04]  /*6480*/  IMAD.U32 R3, RZ, RZ, UR43 ;  /* 0x0000002bff037e24 */ /* 0x001fc8000f8e00ff */
[----:B------:R0:W1:Y:S03]  /*6490*/  SYNCS.PHASECHK.TRANS64.TRYWAIT P0, [R3+URZ+-0x8], R0 ;  /* 0xfffff800030075a7 */ /* 0x000066000800017f */
[----:B-1----:R-:W-:Y:S05]  /*64a0*/  @!P0 NANOSLEEP.SYNCS 0x989680 ;  /* 0x009896800000895d */ /* 0x002fea0003900000 */
[----:B------:R-:W1:Y:S02]  /*64b0*/  @!P0 SYNCS.PHASECHK.TRANS64 P0, [R3+URZ+-0x8], R0 ;  /* 0xfffff800030085a7 */ /* 0x000e64000800007f */
[----:B-1----:R-:W-:Y:S05]  /*64c0*/  @!P0 BRA `(.L_x_15) ;  /* 0xfffffffc00ec8947 */ /* 0x002fea000383ffff */
[----:B------:R-:W-:Y:S05]  /*64d0*/  BRA `(.L_x_119) ;  /* 0xffffffb000347947 */ /* 0x000fea000383ffff */
.L_x_20:
[----:B-1----:R1:W2:Y:S02]  /*64e0*/  SYNCS.PHASECHK.TRANS64.TRYWAIT P1, [R3+URZ], R0 ;  /* 0x00000000030075a7 */ /* 0x0022a4000802017f */
[----:B--2---:R-:W-:Y:S05]  /*64f0*/  @!P1 NANOSLEEP.SYNCS 0x989680 ;  /* 0x009896800000995d */ /* 0x004fea0003900000 */
[----:B------:R-:W2:Y:S02]  /*6500*/  @!P1 SYNCS.PHASECHK.TRANS64 P1, [R3+URZ], R0 ;  /* 0x00000000030095a7 */ /* 0x000ea4000802007f */
[----:B--2---:R-:W-:Y:S05]  /*6510*/  @!P1 BRA `(.L_x_20) ;  /* 0xfffffffc00f09947 */ /* 0x004fea000383ffff */
[----:B------:R-:W-:Y:S05]  /*6520*/  BRA `(.L_x_19) ;  /* 0xffffffb000a07947 */ /* 0x000fea000383ffff */
.L_x_25:
[----:B-1----:R-:W-:-:S04]  /*6530*/  IMAD.U32 R4, RZ, RZ, UR6 ;  /* 0x00000006ff047e24 */ /* 0x002fc8000f8e00ff */
[----:B------:R1:W2:Y:S03]  /*6540*/  SYNCS.PHASECHK.TRANS64.TRYWAIT P1, [R4+URZ], R3 ;  /* 0x00000003040075a7 */ /* 0x0002a6000802017f */
[----:B--2---:R-:W-:Y:S05]  /*6550*/  @!P1 NANOSLEEP.SYNCS 0x989680 ;  /* 0x009896800000995d */ /* 0x004fea0003900000 */
[----:B------:R-:W2:Y:S02]  /*6560*/  @!P1 SYNCS.PHASECHK.TRANS64 P1, [R4+URZ], R3 ;  /* 0x00000003040095a7 */ /* 0x000ea4000802007f */
[----:B--2---:R-:W-:Y:S05]  /*6570*/  @!P1 BRA `(.L_x_25) ;  /* 0xfffffffc00ec9947 */ /* 0x004fea000383ffff */
[----:B------:R-:W-:Y:S05]  /*6580*/  BRA `(.L_x_24) ;  /* 0xffffffb800a87947 */ /* 0x000fea000383ffff */
.L_x_31:
[----:B0-----:R-:W-:-:S04]  /*6590*/  IMAD.U32 R3, RZ, RZ, UR43 ;  /* 0x0000002bff037e24 */ /* 0x001fc8000f8e00ff */
[----:B------:R0:W1:Y:S03]  /*65a0*/  SYNCS.PHASECHK.TRANS64.TRYWAIT P0, [R3+URZ+0x8], R0 ;  /* 0x00000800030075a7 */ /* 0x000066000800017f */
[----:B-1----:R-:W-:Y:S05]  /*65b0*/  @!P0 NANOSLEEP.SYNCS 0x989680 ;  /* 0x009896800000895d */ /* 0x002fea0003900000 */
[----:B------:R-:W1:Y:S02]  /*65c0*/  @!P0 SYNCS.PHASECHK.TRANS64 P0, [R3+URZ+0x8], R0 ;  /* 0x00000800030085a7 */ /* 0x000e64000800007f */
[----:B-1----:R-:W-:Y:S05]  /*65d0*/  @!P0 BRA `(.L_x_31) ;  /* 0xfffffffc00ec8947 */ /* 0x002fea000383ffff */
[----:B------:R-:W-:Y:S05]  /*65e0*/  BRA `(.L_x_120) ;  /* 0xffffffc400247947 */ /* 0x000fea000383ffff */
.L_x_100:
[----:B------:R-:W-:Y:S01]  /*65f0*/  BSSY B1, `(.L_x_121) ;  /* 0x0000006000017945 */ /* 0x000fe20003800000 */
[----:B------:R-:W-:-:S07]  /*6600*/  IMAD.MOV.U32 R15, RZ, RZ, -0x1 ;  /* 0xffffffffff0f7424 */ /* 0x000fce00078e00ff */
[----:B-----5:R-:W-:Y:S05]  /*6610*/  WARPSYNC.COLLECTIVE R15, `(.L_x_122) ;  /* 0x000000000f0c7348 */ /* 0x020fea0003c00000 */
[----:B------:R-:W-:Y:S02]  /*6620*/  ELECT P6, UR62, PT ;  /* 0x00000000003e782f */ /* 0x000fe400038c0000 */
[----:B------:R-:W-:Y:S01]  /*6630*/  MOV R14, UR62 ;  /* 0x0000003e000e7c02 */ /* 0x000fe20008000f00 */
[----:B-----5:R-:W-:Y:S10]  /*6640*/  ENDCOLLECTIVE ;  /* 0x000000000000791b */ /* 0x020ff40003800000 */
.L_x_122:
[----:B------:R-:W-:Y:S05]  /*6650*/  BSYNC B1 ;  /* 0x0000000000017941 */ /* 0x000fea0003800000 */
.L_x_121:
[----:B------:R-:W-:Y:S05]  /*6660*/  BRA `(.L_x_123) ;  /* 0xffffffec00b07947 */ /* 0x000fea000383ffff */
.L_x_103:
[----:B-1----:R1:W2:Y:S02]  /*6670*/  SYNCS.PHASECHK.TRANS64.TRYWAIT P1, [R11+URZ+0x18], R6 ;  /* 0x000018060b0075a7 */ /* 0x0022a4000802017f */
[----:B--2---:R-:W-:Y:S05]  /*6680*/  @!P1 NANOSLEEP.SYNCS 0x989680 ;  /* 0x009896800000995d */ /* 0x004fea0003900000 */
[----:B------:R-:W2:Y:S02]  /*6690*/  @!P1 SYNCS.PHASECHK.TRANS64 P1, [R11+URZ+0x18], R6 ;  /* 0x000018060b0095a7 */ /* 0x000ea4000802007f */
[----:B--2---:R-:W-:Y:S05]  /*66a0*/  @!P1 BRA `(.L_x_103) ;  /* 0xfffffffc00f09947 */ /* 0x004fea000383ffff */
[----:B------:R-:W-:Y:S05]  /*66b0*/  BRA `(.L_x_124) ;  /* 0xffffffec00e47947 */ /* 0x000fea000383ffff */
.L_x_112:
[----:B------:R-:W-:Y:S01]  /*66c0*/  BSSY B0, `(.L_x_125) ;  /* 0x0000006000007945 */ /* 0x000fe20003800000 */
[----:B------:R-:W-:-:S07]  /*66d0*/  IMAD.MOV.U32 R15, RZ, RZ, -0x1 ;  /* 0xffffffffff0f7424 */ /* 0x000fce00078e00ff */
[----:B-----5:R-:W-:Y:S05]  /*66e0*/  WARPSYNC.COLLECTIVE R15, `(.L_x_126) ;  /* 0x000000000f0c7348 */ /* 0x020fea0003c00000 */
[----:B------:R-:W-:Y:S02]  /*66f0*/  ELECT P6, UR62, PT ;  /* 0x00000000003e782f */ /* 0x000fe400038c0000 */
[----:B------:R-:W-:Y:S01]  /*6700*/  MOV R14, UR62 ;  /* 0x0000003e000e7c02 */ /* 0x000fe20008000f00 */
[----:B-----5:R-:W-:Y:S10]  /*6710*/  ENDCOLLECTIVE ;  /* 0x000000000000791b */ /* 0x020ff40003800000 */
.L_x_126:
[----:B------:R-:W-:Y:S05]  /*6720*/  BSYNC B0 ;  /* 0x0000000000007941 */ /* 0x000fea0003800000 */
.L_x_125:
[----:B------:R-:W-:Y:S05]  /*6730*/  BRA `(.L_x_127) ;  /* 0xfffffff800c07947 */ /* 0x000fea000383ffff */
.L_x_116:
[----:B0-----:R0:W1:Y:S02]  /*6740*/  SYNCS.PHASECHK.TRANS64.TRYWAIT P0, [R7+URZ], R2 ;  /* 0x00000002070075a7 */ /* 0x001064000800017f */
[----:B-1----:R-:W-:Y:S05]  /*6750*/  @!P0 NANOSLEEP.SYNCS 0x989680 ;  /* 0x009896800000895d */ /* 0x002fea0003900000 */
[----:B------:R-:W1:Y:S02]  /*6760*/  @!P0 SYNCS.PHASECHK.TRANS64 P0, [R7+URZ], R2 ;  /* 0x00000002070085a7 */ /* 0x000e64000800007f */
[----:B-1----:R-:W-:Y:S05]  /*6770*/  @!P0 BRA `(.L_x_116) ;  /* 0xfffffffc00f08947 */ /* 0x002fea000383ffff */
[----:B------:R-:W-:Y:S05]  /*6780*/  BRA `(.L_x_128) ;  /* 0xfffffffc00007947 */ /* 0x000fea000383ffff */
.L_x_117:
[----:B0-----:R0:W1:Y:S02]  /*6790*/  SYNCS.PHASECHK.TRANS64.TRYWAIT P0, [R4+URZ], R3 ;  /* 0x00000003040075a7 */ /* 0x001064000800017f */
[----:B-1----:R-:W-:Y:S05]  /*67a0*/  @!P0 NANOSLEEP.SYNCS 0x989680 ;  /* 0x009896800000895d */ /* 0x002fea0003900000 */
[----:B------:R-:W1:Y:S02]  /*67b0*/  @!P0 SYNCS.PHASECHK.TRANS64 P0, [R4+URZ], R3 ;  /* 0x00000003040085a7 */ /* 0x000e64000800007f */
[----:B-1----:R-:W-:Y:S05]  /*67c0*/  @!P0 BRA `(.L_x_117) ;  /* 0xfffffffc00f08947 */ /* 0x002fea000383ffff */
[----:B------:R-:W-:Y:S05]  /*67d0*/  BRA `(.L_x_129) ;  /* 0xfffffffc00087947 */ /* 0x000fea000383ffff */
.L_x_130:
[----:B------:R-:W-:-:S00]  /*67e0*/  BRA `(.L_x_130) ;  /* 0xfffffffc00fc7947 */ /* 0x000fc0000383ffff */
[----:B------:R-:W-:-:S00]  /*67f0*/  NOP ;  /* 0x0000000000007918 */ /* 0x000fc00000000000 */
        /* <DEDUP_REMOVED lines=8> */
.L_x_131:


//--------------------- .nv.global.init           --------------------------
	.section	.nv.global.init,"aw",@progbits
.nv.global.init:
	.type		$str$22,@object
	.size		$str$22,($str$23 - $str$22)
$str$22:
        /*0000*/ 	.byte	0x6b, 0x5f, 0x74, 0x69, 0x6c, 0x65, 0x5f, 0x63, 0x6f, 0x75, 0x6e, 0x74, 0x20, 0x3e, 0x3d, 0x20
        /*0010*/ 	.byte	0x31, 0x00
	.type		$str$23,@object
	.size		$str$23,(__unnamed_1 - $str$23)
$str$23:
        /*0012*/ 	.byte	0x2f, 0x74, 0x6d, 0x70, 0x2f, 0x63, 0x75, 0x74, 0x6c, 0x61, 0x73, 0x73, 0x5f, 0x73, 0x77, 0x65
        /*0022*/ 	.byte	0x65, 0x70, 0x5f, 0x73, 0x72, 0x63, 0x2f, 0x69, 0x6e, 0x63, 0x6c, 0x75, 0x64, 0x65, 0x2f, 0x63
        /*0032*/ 	.byte	0x75, 0x74, 0x6c, 0x61, 0x73, 0x73, 0x2f, 0x67, 0x65, 0x6d, 0x6d, 0x2f, 0x63, 0x6f, 0x6c, 0x6c
        /*0042*/ 	.byte	0x65, 0x63, 0x74, 0x69, 0x76, 0x65, 0x2f, 0x73, 0x6d, 0x39, 0x30, 0x5f, 0x6d, 0x6d, 0x61, 0x5f
        /*0052*/ 	.byte	0x74, 0x6d, 0x61, 0x5f, 0x67, 0x6d, 0x6d, 0x61, 0x5f, 0x73, 0x73, 0x5f, 0x77, 0x61, 0x72, 0x70
        /*0062*/ 	.byte	0x73, 0x70, 0x65, 0x63, 0x69, 0x61, 0x6c, 0x69, 0x7a, 0x65, 0x64, 0x2e, 0x68, 0x70, 0x70, 0x00
	.type		__unnamed_1,@object
	.size		__unnamed_1,(.L_0 - __unnamed_1)
__unnamed_1:
        /*0072*/ 	.byte	0x76, 0x6f, 0x69, 0x64, 0x20, 0x63, 0x75, 0x74, 0x6c, 0x61, 0x73, 0x73, 0x3a, 0x3a, 0x67, 0x65
        /* <DEDUP_REMOVED lines=176> */
        /*0b82*/ 	.byte	0x64, 0x65, 0x6e, 0x74, 0x69, 0x74, 0x79, 0x5d, 0x00
.L_0:


//--------------------- .nv.shared._ZN7cutlass13device_kernelINS_4gemm6kernel13GemmUniversalIN4cute5tupleIJiiiiEEENS1_10collective13CollectiveMmaINS1_34MainloopSm90TmaGmmaWarpSpecializedILi3ENS5_IJNS4_1CILi1EEESB_SB_EEENS1_32KernelTmaWarpSpecializedPingpongEEENS5_IJNSA_ILi64EEESF_NSA_ILi128EEEEEENS_10tfloat32_tENS5_IJlSB_lEEESI_SJ_NS4_8TiledMMAINS4_8MMA_AtomIJNS4_4SM904GMMA29MMA_64x64x8_F32TF32TF32_SS_TNILNSN_7ScaleInE1ELSP_1EEEEEENS4_6LayoutISC_NS5_IJNSA_ILi0EEEST_ST_EEEEENS5_IJNS4_10UnderscoreESW_SW_EEEEENS4_13SM90_TMA_LOADENS4_14ComposedLayoutINS4_7SwizzleILi3ELi4ELi3EEENS4_18smem_ptr_flag_bitsILi32EEENSS_INS5_IJNSA_ILi8EEENSA_ILi32EEEEEENS5_IJS16_SB_EEEEEEEvNS4_8identityESZ_S1A_vS1B_EENS_8epilogue10collective6detail29Sm90TmaWarpSpecializedAdapterINS1E_15DefaultEpilogueISI_SJ_SJ_NS1D_6thread17LinearCombinationISI_Li1EffLNS1I_9ScaleType4KindE0ELNS_15FloatRoundStyleE2ESI_EENS1_15EpilogueDefaultEEEEEvvEEEEvNT_6ParamsE --------------------------
	.section	.nv.shared._ZN7cutlass13device_kernelINS_4gemm6kernel13GemmUniversalIN4cute5tupleIJiiiiEEENS1_10collective13CollectiveMmaINS1_34MainloopSm90TmaGmmaWarpSpecializedILi3ENS5_IJNS4_1CILi1EEESB_SB_EEENS1_32KernelTmaWarpSpecializedPingpongEEENS5_IJNSA_ILi64EEESF_NSA_ILi128EEEEEENS_10tfloat32_tENS5_IJlSB_lEEESI_SJ_NS4_8TiledMMAINS4_8MMA_AtomIJNS4_4SM904GMMA29MMA_64x64x8_F32TF32TF32_SS_TNILNSN_7ScaleInE1ELSP_1EEEEEENS4_6LayoutISC_NS5_IJNSA_ILi0EEEST_ST_EEEEENS5_IJNS4_10UnderscoreESW_SW_EEEEENS4_13SM90_TMA_LOADENS4_14ComposedLayoutINS4_7SwizzleILi3ELi4ELi3EEENS4_18smem_ptr_flag_bitsILi32EEENSS_INS5_IJNSA_ILi8EEENSA_ILi32EEEEEENS5_IJS16_SB_EEEEEEEvNS4_8identityESZ_S1A_vS1B_EENS_8epilogue10collective6detail29Sm90TmaWarpSpecializedAdapterINS1E_15DefaultEpilogueISI_SJ_SJ_NS1D_6thread17LinearCombinationISI_Li1EffLNS1I_9ScaleType4KindE0ELNS_15FloatRoundStyleE2ESI_EENS1_15EpilogueDefaultEEEEEvvEEEEvNT_6ParamsE,"aw",@nobits
	.sectionflags	@""
	.align	16
	.zero		1024


//--------------------- .nv.shared.reserved.0     --------------------------
	.section	.nv.shared.reserved.0,"aw",@nobits
	.weak		__nv_reservedSMEM_offset_0_alias
	.size		__nv_reservedSMEM_offset_0_alias, 0, 0
	.other		__nv_reservedSMEM_offset_0_alias,@"STO_CUDA_RESERVED_SHARED STV_DEFAULT"
__nv_reservedSMEM_offset_0_alias:
	.zero		0


//--------------------- .nv.global                --------------------------
	.section	.nv.global,"aw",@nobits
.nv.global:
	.type		_ZN40_INTERNAL_e9cab864_4_k_cu_821ac352_247224cute1_E,@object
	.size		_ZN40_INTERNAL_e9cab864_4_k_cu_821ac352_247224cute1_E,(_ZN40_INTERNAL_e9cab864_4_k_cu_821ac352_247224cuda3std3__45__cpo6cbeginE - _ZN40_INTERNAL_e9cab864_4_k_cu_821ac352_247224cute1_E)
_ZN40_INTERNAL_e9cab864_4_k_cu_821ac352_247224cute1_E:
	.zero		1
	.type		_ZN40_INTERNAL_e9cab864_4_k_cu_821ac352_247224cuda3std3__45__cpo6cbeginE,@object
	.size		_ZN40_INTERNAL_e9cab864_4_k_cu_821ac352_247224cuda3std3__45__cpo6cbeginE,(_ZN40_INTERNAL_e9cab864_4_k_cu_821ac352_247224cuda3std3__48in_placeE - _ZN40_INTERNAL_e9cab864_4_k_cu_821ac352_247224cuda3std3__45__cpo6cbeginE)
_ZN40_INTERNAL_e9cab864_4_k_cu_821ac352_247224cuda3std3__45__cpo6cbeginE:
	.zero		1
	.type		_ZN40_INTERNAL_e9cab864_4_k_cu_821ac352_247224cuda3std3__48in_placeE,@object
	.size		_ZN40_INTERNAL_e9cab864_4_k_cu_821ac352_247224cuda3std3__48in_placeE,(_ZN40_INTERNAL_e9cab864_4_k_cu_821ac352_247224cuda3std6ranges3__45__cpo9iter_moveE - _ZN40_INTERNAL_e9cab864_4_k_cu_821ac352_247224cuda3std3__48in_placeE)
_ZN40_INTERNAL_e9cab864_4_k_cu_821ac352_247224cuda3std3__48in_placeE:
	.zero		1
	.type		_ZN40_INTERNAL_e9cab864_4_k_cu_821ac352_247224cuda3std6ranges3__45__cpo9iter_moveE,@object
	.size		_ZN40_INTERNAL_e9cab864_4_k_cu_821ac352_247224cuda3std6ranges3__45__cpo9iter_moveE,(_ZN40_INTERNAL_e9cab864_4_k_cu_821ac352_247224cuda3std3__45__cpo5beginE - _ZN40_INTERNAL_e9cab864_4_k_cu_821ac352_247224cuda3std6ranges3__45__cpo9iter_moveE)
_ZN40_INTERNAL_e9cab864_4_k_cu_821ac352_247224cuda3std6ranges3__45__cpo9iter_moveE:
	.zero		1
	.type		_ZN40_INTERNAL_e9cab864_4_k_cu_821ac352_247224cuda3std3__45__cpo5beginE,@object
	.size		_ZN40_INTERNAL_e9cab864_4_k_cu_821ac352_247224cuda3std3__45__cpo5beginE,(_ZN40_INTERNAL_e9cab864_4_k_cu_821ac352_247224cuda3std3__442_GLOBAL__N__e9cab864_4_k_cu_821ac352_247226ignoreE - _ZN40_INTERNAL_e9cab864_4_k_cu_821ac352_247224cuda3std3__45__cpo5beginE)
_ZN40_INTERNAL_e9cab864_4_k_cu_821ac352_247224cuda3std3__45__cpo5beginE:
	.zero		1
	.type		_ZN40_INTERNAL_e9cab864_4_k_cu_821ac352_247224cuda3std3__442_GLOBAL__N__e9cab864_4_k_cu_821ac352_247226ignoreE,@object
	.size		_ZN40_INTERNAL_e9cab864_4_k_cu_821ac352_247224cuda3std3__442_GLOBAL__N__e9cab864_4_k_cu_821ac352_247226ignoreE,(_ZN40_INTERNAL_e9cab864_4_k_cu_821ac352_247224cute7productE - _ZN40_INTERNAL_e9cab864_4_k_cu_821ac352_247224cuda3std3__442_GLOBAL__N__e9cab864_4_k_cu_821ac352_247226ignoreE)
_ZN40_INTERNAL_e9cab864_4_k_cu_821ac352_247224cuda3std3__442_GLOBAL__N__e9cab864_4_k_cu_821ac352_247226ignoreE:
	.zero		1
	.type		_ZN40_INTERNAL_e9cab864_4_k_cu_821ac352_247224cute7productE,@object
	.size		_ZN40_INTERNAL_e9cab864_4_k_cu_821ac352_247224cute7productE,(_ZN40_INTERNAL_e9cab864_4_k_cu_821ac352_247224cuda3std3__45__cpo3endE - _ZN40_INTERNAL_e9cab864_4_k_cu_821ac352_247224cute7productE)
_ZN40_INTERNAL_e9cab864_4_k_cu_821ac352_247224cute7productE:
	.zero		1
	.type		_ZN40_INTERNAL_e9cab864_4_k_cu_821ac352_247224cuda3std3__45__cpo3endE,@object
	.size		_ZN40_INTERNAL_e9cab864_4_k_cu_821ac352_247224cuda3std3__45__cpo3endE,(_ZN40_INTERNAL_e9cab864_4_k_cu_821ac352_247224cuda3std3__419piecewise_constructE - _ZN40_INTERNAL_e9cab864_4_k_cu_821ac352_247224cuda3std3__45__cpo3endE)
_ZN40_INTERNAL_e9cab864_4_k_cu_821ac352_247224cuda3std3__45__cpo3endE:
	.zero		1
	.type		_ZN40_INTERNAL_e9cab864_4_k_cu_821ac352_247224cuda3std3__419piecewise_constructE,@object
	.size		_ZN40_INTERNAL_e9cab864_4_k_cu_821ac352_247224cuda3std3__419piecewise_constructE,(_ZN40_INTERNAL_e9cab864_4_k_cu_821ac352_247224cuda3std3__45__cpo4cendE - _ZN40_INTERNAL_e9cab864_4_k_cu_821ac352_247224cuda3std3__419piecewise_constructE)
_ZN40_INTERNAL_e9cab864_4_k_cu_821ac352_247224cuda3std3__419piecewise_constructE:
	.zero		1
	.type		_ZN40_INTERNAL_e9cab864_4_k_cu_821ac352_247224cuda3std3__45__cpo4cendE,@object
	.size		_ZN40_INTERNAL_e9cab864_4_k_cu_821ac352_247224cuda3std3__45__cpo4cendE,(_ZN40_INTERNAL_e9cab864_4_k_cu_821ac352_247224cuda3std6ranges3__45__cpo4swapE - _ZN40_INTERNAL_e9cab864_4_k_cu_821ac352_247224cuda3std3__45__cpo4cendE)
_ZN40_INTERNAL_e9cab864_4_k_cu_821ac352_247224cuda3std3__45__cpo4cendE:
	.zero		1
	.type		_ZN40_INTERNAL_e9cab864_4_k_cu_821ac352_247224cuda3std6ranges3__45__cpo4swapE,@object
	.size		_ZN40_INTERNAL_e9cab864_4_k_cu_821ac352_247224cuda3std6ranges3__45__cpo4swapE,(.L_8 - _ZN40_INTERNAL_e9cab864_4_k_cu_821ac352_247224cuda3std6ranges3__45__cpo4swapE)
_ZN40_INTERNAL_e9cab864_4_k_cu_821ac352_247224cuda3std6ranges3__45__cpo4swapE:
	.zero		1
.L_8:


//--------------------- .nv.constant0._ZN7cutlass13device_kernelINS_4gemm6kernel13GemmUniversalIN4cute5tupleIJiiiiEEENS1_10collective13CollectiveMmaINS1_34MainloopSm90TmaGmmaWarpSpecializedILi3ENS5_IJNS4_1CILi1EEESB_SB_EEENS1_32KernelTmaWarpSpecializedPingpongEEENS5_IJNSA_ILi64EEESF_NSA_ILi128EEEEEENS_10tfloat32_tENS5_IJlSB_lEEESI_SJ_NS4_8TiledMMAINS4_8MMA_AtomIJNS4_4SM904GMMA29MMA_64x64x8_F32TF32TF32_SS_TNILNSN_7ScaleInE1ELSP_1EEEEEENS4_6LayoutISC_NS5_IJNSA_ILi0EEEST_ST_EEEEENS5_IJNS4_10UnderscoreESW_SW_EEEEENS4_13SM90_TMA_LOADENS4_14ComposedLayoutINS4_7SwizzleILi3ELi4ELi3EEENS4_18smem_ptr_flag_bitsILi32EEENSS_INS5_IJNSA_ILi8EEENSA_ILi32EEEEEENS5_IJS16_SB_EEEEEEEvNS4_8identityESZ_S1A_vS1B_EENS_8epilogue10collective6detail29Sm90TmaWarpSpecializedAdapterINS1E_15DefaultEpilogueISI_SJ_SJ_NS1D_6thread17LinearCombinationISI_Li1EffLNS1I_9ScaleType4KindE0ELNS_15FloatRoundStyleE2ESI_EENS1_15EpilogueDefaultEEEEEvvEEEEvNT_6ParamsE --------------------------
	.section	.nv.constant0._ZN7cutlass13device_kernelINS_4gemm6kernel13GemmUniversalIN4cute5tupleIJiiiiEEENS1_10collective13CollectiveMmaINS1_34MainloopSm90TmaGmmaWarpSpecializedILi3ENS5_IJNS4_1CILi1EEESB_SB_EEENS1_32KernelTmaWarpSpecializedPingpongEEENS5_IJNSA_ILi64EEESF_NSA_ILi128EEEEEENS_10tfloat32_tENS5_IJlSB_lEEESI_SJ_NS4_8TiledMMAINS4_8MMA_AtomIJNS4_4SM904GMMA29MMA_64x64x8_F32TF32TF32_SS_TNILNSN_7ScaleInE1ELSP_1EEEEEENS4_6LayoutISC_NS5_IJNSA_ILi0EEEST_ST_EEEEENS5_IJNS4_10UnderscoreESW_SW_EEEEENS4_13SM90_TMA_LOADENS4_14ComposedLayoutINS4_7SwizzleILi3ELi4ELi3EEENS4_18smem_ptr_flag_bitsILi32EEENSS_INS5_IJNSA_ILi8EEENSA_ILi32EEEEEENS5_IJS16_SB_EEEEEEEvNS4_8identityESZ_S1A_vS1B_EENS_8epilogue10collective6detail29Sm90TmaWarpSpecializedAdapterINS1E_15DefaultEpilogueISI_SJ_SJ_NS1D_6thread17LinearCombinationISI_Li1EffLNS1I_9ScaleType4KindE0ELNS_15FloatRoundStyleE2ESI_EENS1_15EpilogueDefaultEEEEEvvEEEEvNT_6ParamsE,"a",@progbits
	.sectionflags	@""
	.align	4
.nv.constant0._ZN7cutlass13device_kernelINS_4gemm6kernel13GemmUniversalIN4cute5tupleIJiiiiEEENS1_10collective13CollectiveMmaINS1_34MainloopSm90TmaGmmaWarpSpecializedILi3ENS5_IJNS4_1CILi1EEESB_SB_EEENS1_32KernelTmaWarpSpecializedPingpongEEENS5_IJNSA_ILi64EEESF_NSA_ILi128EEEEEENS_10tfloat32_tENS5_IJlSB_lEEESI_SJ_NS4_8TiledMMAINS4_8MMA_AtomIJNS4_4SM904GMMA29MMA_64x64x8_F32TF32TF32_SS_TNILNSN_7ScaleInE1ELSP_1EEEEEENS4_6LayoutISC_NS5_IJNSA_ILi0EEEST_ST_EEEEENS5_IJNS4_10UnderscoreESW_SW_EEEEENS4_13SM90_TMA_LOADENS4_14ComposedLayoutINS4_7SwizzleILi3ELi4ELi3EEENS4_18smem_ptr_flag_bitsILi32EEENSS_INS5_IJNSA_ILi8EEENSA_ILi32EEEEEENS5_IJS16_SB_EEEEEEEvNS4_8identityESZ_S1A_vS1B_EENS_8epilogue10collective6detail29Sm90TmaWarpSpecializedAdapterINS1E_15DefaultEpilogueISI_SJ_SJ_NS1D_6thread17LinearCombinationISI_Li1EffLNS1I_9ScaleType4KindE0ELNS_15FloatRoundStyleE2ESI_EENS1_15EpilogueDefaultEEEEEvvEEEEvNT_6ParamsE:
	.zero		1664


//--------------------- SYMBOLS --------------------------

	.type		.nv.reservedSmem.offset0,@object
	.size		.nv.reservedSmem.offset0,0x4
	.type		__assertfail,@function
